	.target	sm_90a

	.elftype	@"ET_EXEC"


//--------------------- .note.nv.tkinfo           --------------------------
	.section	.note.nv.tkinfo,"",@"SHT_NOTE"
	.sectionflags	@"SHF_NOTE_NV_TKINFO"
	.tkinfo
        /*0018*/ 	.word	0x00000002
        /*0030*/ 	.string	""
        /*0030*/ 	.string	"ptxas"
        /*0030*/ 	.string	"Cuda compilation tools, release 13.0, V13.0.88"
        /*0030*/ 	.string	"Build cuda_13.0.r13.0/compiler.36424714_0"
        /*0030*/ 	.string	"-arch sm_90a -m 64 "



//--------------------- .note.nv.cuinfo           --------------------------
	.section	.note.nv.cuinfo,"",@"SHT_NOTE"
	.sectionflags	@"SHF_NOTE_NV_CUINFO"
        /*0018*/ 	.short	0x0002
        /*001a*/ 	.short	0x005a
        /*001c*/ 	.short	0x0082
	.zero		2


//--------------------- .nv.info                  --------------------------
	.section	.nv.info,"",@"SHT_CUDA_INFO"
	.align	4


	//----- nvinfo : EIATTR_REGCOUNT
	.align		4
        /*0000*/ 	.byte	0x04, 0x2f
        /*0002*/ 	.short	(.L_12 - .L_11)
	.align		4
.L_11:
        /*0004*/ 	.word	index@(_ZN7cutlass13device_kernelINS_4gemm6kernel13GemmUniversalIN4cute5tupleIJiiiiEEENS1_10collective13CollectiveMmaINS1_37MainloopSm90TmaGmmaWarpSpecializedFP8ILi5ENS5_IJNS4_1CILi1EEESB_SB_EEENS1_32KernelTmaWarpSpecializedPingpongEEENS5_IJNSA_ILi64EEENSA_ILi256EEENSA_ILi128EEEEEENS_12float_e5m2_tENS5_IJlSB_lEEESJ_SK_NS4_8TiledMMAINS4_8MMA_AtomIJNS4_4SM904GMMA31MMA_64x256x32_F32E5M2E5M2_SS_TNILNSO_7ScaleInE1ELSQ_1EEEEEENS4_6LayoutISC_NS5_IJNSA_ILi0EEESU_SU_EEEEENS5_IJNS4_10UnderscoreESX_SX_EEEEENS4_13SM90_TMA_LOADENS4_14ComposedLayoutINS4_7SwizzleILi3ELi4ELi3EEENS4_18smem_ptr_flag_bitsILi8EEENST_INS5_IJNSA_ILi8EEESH_EEENS5_IJSH_SB_EEEEEEEvNS4_8identityES10_S1A_vS1B_EENS_8epilogue10collective6detail29Sm90TmaWarpSpecializedAdapterINS1E_15DefaultEpilogueISJ_SK_SK_NS1D_6thread17LinearCombinationISJ_Li1EffLNS1I_9ScaleType4KindE0ELNS_15FloatRoundStyleE2ESJ_EENS1_15EpilogueDefaultEEEEEvvEEEEvNT_6ParamsE)
        /*0008*/ 	.word	0x000000a8


	//----- nvinfo : EIATTR_FRAME_SIZE
	.align		4
.L_12:
        /*000c*/ 	.byte	0x04, 0x11
        /*000e*/ 	.short	(.L_14 - .L_13)
	.align		4
.L_13:
        /*0010*/ 	.word	index@(_ZN7cutlass13device_kernelINS_4gemm6kernel13GemmUniversalIN4cute5tupleIJiiiiEEENS1_10collective13CollectiveMmaINS1_37MainloopSm90TmaGmmaWarpSpecializedFP8ILi5ENS5_IJNS4_1CILi1EEESB_SB_EEENS1_32KernelTmaWarpSpecializedPingpongEEENS5_IJNSA_ILi64EEENSA_ILi256EEENSA_ILi128EEEEEENS_12float_e5m2_tENS5_IJlSB_lEEESJ_SK_NS4_8TiledMMAINS4_8MMA_AtomIJNS4_4SM904GMMA31MMA_64x256x32_F32E5M2E5M2_SS_TNILNSO_7ScaleInE1ELSQ_1EEEEEENS4_6LayoutISC_NS5_IJNSA_ILi0EEESU_SU_EEEEENS5_IJNS4_10UnderscoreESX_SX_EEEEENS4_13SM90_TMA_LOADENS4_14ComposedLayoutINS4_7SwizzleILi3ELi4ELi3EEENS4_18smem_ptr_flag_bitsILi8EEENST_INS5_IJNSA_ILi8EEESH_EEENS5_IJSH_SB_EEEEEEEvNS4_8identityES10_S1A_vS1B_EENS_8epilogue10collective6detail29Sm90TmaWarpSpecializedAdapterINS1E_15DefaultEpilogueISJ_SK_SK_NS1D_6thread17LinearCombinationISJ_Li1EffLNS1I_9ScaleType4KindE0ELNS_15FloatRoundStyleE2ESJ_EENS1_15EpilogueDefaultEEEEEvvEEEEvNT_6ParamsE)
        /*0014*/ 	.word	0x00000108


	//----- nvinfo : EIATTR_MIN_STACK_SIZE
	.align		4
.L_14:
        /*0018*/ 	.byte	0x04, 0x12
        /*001a*/ 	.short	(.L_16 - .L_15)
	.align		4
.L_15:
        /*001c*/ 	.word	index@(_ZN7cutlass13device_kernelINS_4gemm6kernel13GemmUniversalIN4cute5tupleIJiiiiEEENS1_10collective13CollectiveMmaINS1_37MainloopSm90TmaGmmaWarpSpecializedFP8ILi5ENS5_IJNS4_1CILi1EEESB_SB_EEENS1_32KernelTmaWarpSpecializedPingpongEEENS5_IJNSA_ILi64EEENSA_ILi256EEENSA_ILi128EEEEEENS_12float_e5m2_tENS5_IJlSB_lEEESJ_SK_NS4_8TiledMMAINS4_8MMA_AtomIJNS4_4SM904GMMA31MMA_64x256x32_F32E5M2E5M2_SS_TNILNSO_7ScaleInE1ELSQ_1EEEEEENS4_6LayoutISC_NS5_IJNSA_ILi0EEESU_SU_EEEEENS5_IJNS4_10UnderscoreESX_SX_EEEEENS4_13SM90_TMA_LOADENS4_14ComposedLayoutINS4_7SwizzleILi3ELi4ELi3EEENS4_18smem_ptr_flag_bitsILi8EEENST_INS5_IJNSA_ILi8EEESH_EEENS5_IJSH_SB_EEEEEEEvNS4_8identityES10_S1A_vS1B_EENS_8epilogue10collective6detail29Sm90TmaWarpSpecializedAdapterINS1E_15DefaultEpilogueISJ_SK_SK_NS1D_6thread17LinearCombinationISJ_Li1EffLNS1I_9ScaleType4KindE0ELNS_15FloatRoundStyleE2ESJ_EENS1_15EpilogueDefaultEEEEEvvEEEEvNT_6ParamsE)
        /*0020*/ 	.word	0x00000108
.L_16:


//--------------------- .nv.compat                --------------------------
	.section	.nv.compat,"",@"SHT_CUDA_COMPAT_INFO"
	.align	4
        /*0000*/ 	.byte	0x02, 0x09, 0x01, 0x00, 0x02, 0x02, 0x04, 0x00, 0x02, 0x05, 0x05, 0x00, 0x03, 0x07, 0x01, 0x01
        /*0010*/ 	.byte	0x02, 0x03, 0x01, 0x00, 0x02, 0x06, 0x01, 0x00, 0x04, 0x0b, 0x08, 0x00, 0x00, 0x00, 0x00, 0x00
        /*0020*/ 	.byte	0x00, 0x00, 0x00, 0x00


//--------------------- .nv.info._ZN7cutlass13device_kernelINS_4gemm6kernel13GemmUniversalIN4cute5tupleIJiiiiEEENS1_10collective13CollectiveMmaINS1_37MainloopSm90TmaGmmaWarpSpecializedFP8ILi5ENS5_IJNS4_1CILi1EEESB_SB_EEENS1_32KernelTmaWarpSpecializedPingpongEEENS5_IJNSA_ILi64EEENSA_ILi256EEENSA_ILi128EEEEEENS_12float_e5m2_tENS5_IJlSB_lEEESJ_SK_NS4_8TiledMMAINS4_8MMA_AtomIJNS4_4SM904GMMA31MMA_64x256x32_F32E5M2E5M2_SS_TNILNSO_7ScaleInE1ELSQ_1EEEEEENS4_6LayoutISC_NS5_IJNSA_ILi0EEESU_SU_EEEEENS5_IJNS4_10UnderscoreESX_SX_EEEEENS4_13SM90_TMA_LOADENS4_14ComposedLayoutINS4_7SwizzleILi3ELi4ELi3EEENS4_18smem_ptr_flag_bitsILi8EEENST_INS5_IJNSA_ILi8EEESH_EEENS5_IJSH_SB_EEEEEEEvNS4_8identityES10_S1A_vS1B_EENS_8epilogue10collective6detail29Sm90TmaWarpSpecializedAdapterINS1E_15DefaultEpilogueISJ_SK_SK_NS1D_6thread17LinearCombinationISJ_Li1EffLNS1I_9ScaleType4KindE0ELNS_15FloatRoundStyleE2ESJ_EENS1_15EpilogueDefaultEEEEEvvEEEEvNT_6ParamsE --------------------------
	.section	.nv.info._ZN7cutlass13device_kernelINS_4gemm6kernel13GemmUniversalIN4cute5tupleIJiiiiEEENS1_10collective13CollectiveMmaINS1_37MainloopSm90TmaGmmaWarpSpecializedFP8ILi5ENS5_IJNS4_1CILi1EEESB_SB_EEENS1_32KernelTmaWarpSpecializedPingpongEEENS5_IJNSA_ILi64EEENSA_ILi256EEENSA_ILi128EEEEEENS_12float_e5m2_tENS5_IJlSB_lEEESJ_SK_NS4_8TiledMMAINS4_8MMA_AtomIJNS4_4SM904GMMA31MMA_64x256x32_F32E5M2E5M2_SS_TNILNSO_7ScaleInE1ELSQ_1EEEEEENS4_6LayoutISC_NS5_IJNSA_ILi0EEESU_SU_EEEEENS5_IJNS4_10UnderscoreESX_SX_EEEEENS4_13SM90_TMA_LOADENS4_14ComposedLayoutINS4_7SwizzleILi3ELi4ELi3EEENS4_18smem_ptr_flag_bitsILi8EEENST_INS5_IJNSA_ILi8EEESH_EEENS5_IJSH_SB_EEEEEEEvNS4_8identityES10_S1A_vS1B_EENS_8epilogue10collective6detail29Sm90TmaWarpSpecializedAdapterINS1E_15DefaultEpilogueISJ_SK_SK_NS1D_6thread17LinearCombinationISJ_Li1EffLNS1I_9ScaleType4KindE0ELNS_15FloatRoundStyleE2ESJ_EENS1_15EpilogueDefaultEEEEEvvEEEEvNT_6ParamsE,"",@"SHT_CUDA_INFO"
	.sectionflags	@""
	.align	4


	//----- nvinfo : EIATTR_CUDA_API_VERSION
	.align		4
        /*0000*/ 	.byte	0x04, 0x37
        /*0002*/ 	.short	(.L_18 - .L_17)
.L_17:
        /*0004*/ 	.word	0x00000082


	//----- nvinfo : EIATTR_KPARAM_INFO
	.align		4
.L_18:
        /*0008*/ 	.byte	0x04, 0x17
        /*000a*/ 	.short	(.L_20 - .L_19)
.L_19:
        /*000c*/ 	.word	0x00000000
        /*0010*/ 	.short	0x0000
        /*0012*/ 	.short	0x0070
        /*0014*/ 	.byte	0x00, 0xf0, 0x01, 0x10


	//----- nvinfo : EIATTR_SPARSE_MMA_MASK
	.align		4
.L_20:
        /*0018*/ 	.byte	0x03, 0x50
        /*001a*/ 	.short	0x0000


	//----- nvinfo : EIATTR_MAXREG_COUNT
	.align		4
        /*001c*/ 	.byte	0x03, 0x1b
        /*001e*/ 	.short	0x00a8


	//----- nvinfo : EIATTR_NUM_BARRIERS
	.align		4
        /*0020*/ 	.byte	0x02, 0x4c
        /*0022*/ 	.byte	0x01
	.zero		1


	//----- nvinfo : EIATTR_ANNOTATIONS
	.align		4
        /*0024*/ 	.byte	0x04, 0x55
        /*0026*/ 	.short	(.L_22 - .L_21)


	//   ....[0]....
.L_21:
        /*0028*/ 	.word	0x00000001
        /*002c*/ 	.byte	0x70, 0x0b, 0x00, 0x00, 0x01, 0x00, 0x00, 0x00, 0xa0, 0x0b, 0x00, 0x00, 0x01, 0x00, 0x00, 0x00
        /* <DEDUP_REMOVED lines=203> */
        /*0cec*/ 	.byte	0x10, 0x01, 0x01, 0x00


	//----- nvinfo : EIATTR_MERCURY_ISA_VERSION
	.align		4
.L_22:
        /*0cf0*/ 	.byte	0x03, 0x5f
        /*0cf2*/ 	.short	0x0101


	//----- nvinfo : EIATTR_INT_WARP_WIDE_INSTR_OFFSETS
	.align		4
        /*0cf4*/ 	.byte	0x04, 0x31
        /*0cf6*/ 	.short	(.L_24 - .L_23)


	//   ....[0]....
.L_23:
        /*0cf8*/ 	.word	0x000004d0


	//   ....[1]....
        /*0cfc*/ 	.word	0x000004e0


	//   ....[2]....
        /*0d00*/ 	.word	0x00000550


	//   ....[3]....
        /*0d04*/ 	.word	0x00000560


	//   ....[4]....
        /*0d08*/ 	.word	0x00000570


	//   ....[5]....
        /*0d0c*/ 	.word	0x00000590


	//   ....[6]....
        /*0d10*/ 	.word	0x000005f0


	//   ....[7]....
        /*0d14*/ 	.word	0x00000610


	//----- nvinfo : EIATTR_COOP_GROUP_MASK_REGIDS
	.align		4
.L_24:
        /*0d18*/ 	.byte	0x04, 0x29
        /*0d1a*/ 	.short	(.L_26 - .L_25)


	//   ....[0]....
.L_25:
        /*0d1c*/ 	.word	0xffffffff


	//   ....[1]....
        /*0d20*/ 	.word	0xffffffff


	//   ....[2]....
        /*0d24*/ 	.word	0xffffffff


	//   ....[3]....
        /*0d28*/ 	.word	0xffffffff


	//   ....[4]....
        /*0d2c*/ 	.word	0xffffffff


	//   ....[5]....
        /*0d30*/ 	.word	0xffffffff


	//----- nvinfo : EIATTR_COOP_GROUP_INSTR_OFFSETS
	.align		4
.L_26:
        /*0d34*/ 	.byte	0x04, 0x28
        /*0d36*/ 	.short	(.L_28 - .L_27)


	//   ....[0]....
.L_27:
        /*0d38*/ 	.word	0x00000060


	//   ....[1]....
        /*0d3c*/ 	.word	0x00000090


	//   ....[2]....
        /*0d40*/ 	.word	0x00000190


	//   ....[3]....
        /*0d44*/ 	.word	0x000003c0


	//   ....[4]....
        /*0d48*/ 	.word	0x00000400


	//   ....[5]....
        /*0d4c*/ 	.word	0x00000440


	//----- nvinfo : EIATTR_REG_RECONFIG
	.align		4
.L_28:
        /*0d50*/ 	.byte	0x01, 0x54
	.zero		2


	//----- nvinfo : EIATTR_MBARRIER_INSTR_OFFSETS
	.align		4
        /*0d54*/ 	.byte	0x04, 0x39
        /*0d56*/ 	.short	(.L_30 - .L_29)


	//   ....[0]....
.L_29:
        /*0d58*/ 	.word	0x00000310
        /*0d5c*/ 	.word	0x000000ff
        /*0d60*/ 	.word	0x00000000
        /*0d64*/ 	.short	0x0100
        /*0d66*/ 	.byte	0x07
	.zero		1


	//   ....[1]....
        /*0d68*/ 	.word	0x00000320
        /*0d6c*/ 	.word	0x000000ff
        /*0d70*/ 	.word	0x00000028
        /*0d74*/ 	.short	0x0100
        /*0d76*/ 	.byte	0x07
	.zero		1


	//   ....[2]....
        /*0d78*/ 	.word	0x00000330
        /*0d7c*/ 	.word	0x000000ff
        /*0d80*/ 	.word	0x00000008
        /*0d84*/ 	.short	0x0100
        /*0d86*/ 	.byte	0x07
	.zero		1


	//   ....[3]....
        /*0d88*/ 	.word	0x00000340
        /*0d8c*/ 	.word	0x000000ff
        /*0d90*/ 	.word	0x00000030
        /*0d94*/ 	.short	0x0100
        /*0d96*/ 	.byte	0x07
	.zero		1


	//   ....[4]....
        /*0d98*/ 	.word	0x00000350
        /*0d9c*/ 	.word	0x000000ff
        /*0da0*/ 	.word	0x00000010
        /*0da4*/ 	.short	0x0100
        /*0da6*/ 	.byte	0x07
	.zero		1


	//   ....[5]....
        /*0da8*/ 	.word	0x00000360
        /*0dac*/ 	.word	0x000000ff
        /*0db0*/ 	.word	0x00000038
        /*0db4*/ 	.short	0x0100
        /*0db6*/ 	.byte	0x07
	.zero		1


	//   ....[6]....
        /*0db8*/ 	.word	0x00000370
        /*0dbc*/ 	.word	0x000000ff
        /*0dc0*/ 	.word	0x00000018
        /*0dc4*/ 	.short	0x0100
        /*0dc6*/ 	.byte	0x07
	.zero		1


	//   ....[7]....
        /*0dc8*/ 	.word	0x00000380
        /*0dcc*/ 	.word	0x000000ff
        /*0dd0*/ 	.word	0x00000040
        /*0dd4*/ 	.short	0x0100
        /*0dd6*/ 	.byte	0x07
	.zero		1


	//   ....[8]....
        /*0dd8*/ 	.word	0x00000390
        /*0ddc*/ 	.word	0x000000ff
        /*0de0*/ 	.word	0x00000020
        /*0de4*/ 	.short	0x0100
        /*0de6*/ 	.byte	0x07
	.zero		1


	//   ....[9]....
        /*0de8*/ 	.word	0x000003a0
        /*0dec*/ 	.word	0x000000ff
        /*0df0*/ 	.word	0x00000048
        /*0df4*/ 	.short	0x0100
        /*0df6*/ 	.byte	0x07
	.zero		1


	//   ....[10]....
        /*0df8*/ 	.word	0x00000630
        /*0dfc*/ 	.word	0x000000ff
        /*0e00*/ 	.word	0x00000080
        /*0e04*/ 	.short	0x0100
        /*0e06*/ 	.byte	0x07
	.zero		1


	//   ....[11]....
        /*0e08*/ 	.word	0x00000640
        /*0e0c*/ 	.word	0x000000ff
        /*0e10*/ 	.word	0x00000088
        /*0e14*/ 	.short	0x0100
        /*0e16*/ 	.byte	0x07
	.zero		1


	//   ....[12]....
        /*0e18*/ 	.word	0x00000680
        /*0e1c*/ 	.word	0x000000ff
        /*0e20*/ 	.word	0x00000060
        /*0e24*/ 	.short	0x0100
        /*0e26*/ 	.byte	0x0a
	.zero		1


	//   ....[13]....
        /*0e28*/ 	.word	0x000006a0
        /*0e2c*/ 	.word	0x000000ff
        /*0e30*/ 	.word	0x00000068
        /*0e34*/ 	.short	0x0100
        /*0e36*/ 	.byte	0x0a
	.zero		1


	//   ....[14]....
        /*0e38*/ 	.word	0x000006b0
        /*0e3c*/ 	.word	0x000000ff
        /*0e40*/ 	.word	0x00000070
        /*0e44*/ 	.short	0x0100
        /*0e46*/ 	.byte	0x0a
	.zero		1


	//   ....[15]....
        /*0e48*/ 	.word	0x000006c0
        /*0e4c*/ 	.word	0x000000ff
        /*0e50*/ 	.word	0x00000078
        /*0e54*/ 	.short	0x0100
        /*0e56*/ 	.byte	0x0a
	.zero		1


	//   ....[16]....
        /*0e58*/ 	.word	0x000015d0
        /*0e5c*/ 	.word	0x000000ff
        /*0e60*/ 	.word	0xfffffff8
        /*0e64*/ 	.short	0x010a
        /*0e66*/ 	.byte	0x12
	.zero		1


	//   ....[17]....
        /*0e68*/ 	.word	0x00001fa0
        /*0e6c*/ 	.word	0x000000ff
        /*0e70*/ 	.word	0x00000000
        /*0e74*/ 	.short	0x010a
        /*0e76*/ 	.byte	0x06
	.zero		1


	//   ....[18]....
        /*0e78*/ 	.word	0x00001fe0
        /*0e7c*/ 	.word	0x000000ff
        /*0e80*/ 	.word	0x00000000
        /*0e84*/ 	.short	0x010a
        /*0e86*/ 	.byte	0x06
	.zero		1


	//   ....[19]....
        /*0e88*/ 	.word	0x00003280
        /*0e8c*/ 	.word	0x000000ff
        /*0e90*/ 	.word	0x00000000
        /*0e94*/ 	.short	0x010a
        /*0e96*/ 	.byte	0x09
	.zero		1


	//   ....[20]....
        /*0e98*/ 	.word	0x000032c0
        /*0e9c*/ 	.word	0x000000ff
        /*0ea0*/ 	.word	0x00000000
        /*0ea4*/ 	.short	0x010a
        /*0ea6*/ 	.byte	0x09
	.zero		1


	//   ....[21]....
        /*0ea8*/ 	.word	0x000043c0
        /*0eac*/ 	.word	0x000000ff
        /*0eb0*/ 	.word	0x00000000
        /*0eb4*/ 	.short	0x0101
        /*0eb6*/ 	.byte	0x08
	.zero		1


	//   ....[22]....
        /*0eb8*/ 	.word	0x00005430
        /*0ebc*/ 	.word	0x000000e5
        /*0ec0*/ 	.word	0x00000000
        /*0ec4*/ 	.short	0x0101
        /*0ec6*/ 	.byte	0x1c
	.zero		1


	//   ....[23]....
        /*0ec8*/ 	.word	0x00005550
        /*0ecc*/ 	.word	0x000000ff
        /*0ed0*/ 	.word	0x00000000
        /*0ed4*/ 	.short	0x0101
        /*0ed6*/ 	.byte	0x08
	.zero		1


	//   ....[24]....
        /*0ed8*/ 	.word	0x00005600
        /*0edc*/ 	.word	0x000000ff
        /*0ee0*/ 	.word	0x00000008
        /*0ee4*/ 	.short	0x010a
        /*0ee6*/ 	.byte	0x12
	.zero		1


	//   ....[25]....
        /*0ee8*/ 	.word	0x0000e7d0
        /*0eec*/ 	.word	0x00000003
        /*0ef0*/ 	.word	0x00000000
        /*0ef4*/ 	.short	0x0101
        /*0ef6*/ 	.byte	0x1c
	.zero		1


	//   ....[26]....
        /*0ef8*/ 	.word	0x0000f1d0
        /*0efc*/ 	.word	0x0000000b
        /*0f00*/ 	.word	0x00000028
        /*0f04*/ 	.short	0x010a
        /*0f06*/ 	.byte	0x3f
	.zero		1


	//   ....[27]....
        /*0f08*/ 	.word	0x0000f580
        /*0f0c*/ 	.word	0x00000004
        /*0f10*/ 	.word	0x00000088
        /*0f14*/ 	.short	0x0101
        /*0f16*/ 	.byte	0x3f
	.zero		1


	//   ....[28]....
        /*0f18*/ 	.word	0x0000fd70
        /*0f1c*/ 	.word	0x00000007
        /*0f20*/ 	.word	0x00000000
        /*0f24*/ 	.short	0x010a
        /*0f26*/ 	.byte	0x3f
	.zero		1


	//   ....[29]....
        /*0f28*/ 	.word	0x0000fdf0
        /*0f2c*/ 	.word	0x00000009
        /*0f30*/ 	.word	0x00000000
        /*0f34*/ 	.short	0x010a
        /*0f36*/ 	.byte	0x3f
	.zero		1


	//   ....[30]....
        /*0f38*/ 	.word	0x0000fe80
        /*0f3c*/ 	.word	0x00000006
        /*0f40*/ 	.word	0x00000000
        /*0f44*/ 	.short	0x010a
        /*0f46*/ 	.byte	0x3f
	.zero		1


	//   ....[31]....
        /*0f48*/ 	.word	0x0000ff10
        /*0f4c*/ 	.word	0x00000009
        /*0f50*/ 	.word	0x00000000
        /*0f54*/ 	.short	0x010a
        /*0f56*/ 	.byte	0x3f
	.zero		1


	//   ....[32]....
        /*0f58*/ 	.word	0x0000ffa0
        /*0f5c*/ 	.word	0x00000003
        /*0f60*/ 	.word	0x00000000
        /*0f64*/ 	.short	0x010a
        /*0f66*/ 	.byte	0x3f
	.zero		1


	//   ....[33]....
        /*0f68*/ 	.word	0x00010010
        /*0f6c*/ 	.word	0x00000003
        /*0f70*/ 	.word	0xfffffff8
        /*0f74*/ 	.short	0x010a
        /*0f76*/ 	.byte	0x3f
	.zero		1


	//   ....[34]....
        /*0f78*/ 	.word	0x00010070
        /*0f7c*/ 	.word	0x00000003
        /*0f80*/ 	.word	0x00000000
        /*0f84*/ 	.short	0x010a
        /*0f86*/ 	.byte	0x3f
	.zero		1


	//   ....[35]....
        /*0f88*/ 	.word	0x000100e0
        /*0f8c*/ 	.word	0x00000000
        /*0f90*/ 	.word	0x00000000
        /*0f94*/ 	.short	0x010a
        /*0f96*/ 	.byte	0x3f
	.zero		1


	//   ....[36]....
        /*0f98*/ 	.word	0x00010150
        /*0f9c*/ 	.word	0x00000019
        /*0fa0*/ 	.word	0x00000008
        /*0fa4*/ 	.short	0x010a
        /*0fa6*/ 	.byte	0x3f
	.zero		1


	//   ....[37]....
        /*0fa8*/ 	.word	0x00010220
        /*0fac*/ 	.word	0x0000000b
        /*0fb0*/ 	.word	0x00000028
        /*0fb4*/ 	.short	0x010a
        /*0fb6*/ 	.byte	0x3f
	.zero		1


	//   ....[38]....
        /*0fb8*/ 	.word	0x00010300
        /*0fbc*/ 	.word	0x00000007
        /*0fc0*/ 	.word	0x00000000
        /*0fc4*/ 	.short	0x010a
        /*0fc6*/ 	.byte	0x3f
	.zero		1


	//   ....[39]....
        /*0fc8*/ 	.word	0x00010350
        /*0fcc*/ 	.word	0x00000009
        /*0fd0*/ 	.word	0x00000000
        /*0fd4*/ 	.short	0x010a
        /*0fd6*/ 	.byte	0x3f
	.zero		1


	//   ....[40]....
        /*0fd8*/ 	.word	0x000103a0
        /*0fdc*/ 	.word	0x00000006
        /*0fe0*/ 	.word	0x00000000
        /*0fe4*/ 	.short	0x010a
        /*0fe6*/ 	.byte	0x3f
	.zero		1


	//   ....[41]....
        /*0fe8*/ 	.word	0x000103f0
        /*0fec*/ 	.word	0x00000009
        /*0ff0*/ 	.word	0x00000000
        /*0ff4*/ 	.short	0x010a
        /*0ff6*/ 	.byte	0x3f
	.zero		1


	//----- nvinfo : EIATTR_NUM_MBARRIERS
	.align		4
.L_30:
        /*0ff8*/ 	.byte	0x03, 0x38
        /*0ffa*/ 	.short	0x0010


	//----- nvinfo : EIATTR_EXIT_INSTR_OFFSETS
	.align		4
        /*0ffc*/ 	.byte	0x04, 0x1c
        /*0ffe*/ 	.short	(.L_32 - .L_31)


	//   ....[0]....
.L_31:
        /*1000*/ 	.word	0x000012d0


	//   ....[1]....
        /*1004*/ 	.word	0x00001330


	//   ....[2]....
        /*1008*/ 	.word	0x0000eee0


	//   ....[3]....
        /*100c*/ 	.word	0x0000ef10


	//   ....[4]....
        /*1010*/ 	.word	0x0000fff0


	//----- nvinfo : EIATTR_MAX_THREADS
	.align		4
.L_32:
        /*1014*/ 	.byte	0x04, 0x05
        /*1016*/ 	.short	(.L_34 - .L_33)
.L_33:
        /*1018*/ 	.word	0x00000180
        /*101c*/ 	.word	0x00000001
        /*1020*/ 	.word	0x00000001


	//----- nvinfo : EIATTR_CRS_STACK_SIZE
	.align		4
.L_34:
        /*1024*/ 	.byte	0x04, 0x1e
        /*1026*/ 	.short	(.L_36 - .L_35)
.L_35:
        /*1028*/ 	.word	0x00000000


	//----- nvinfo : EIATTR_CBANK_PARAM_SIZE
	.align		4
.L_36:
        /*102c*/ 	.byte	0x03, 0x19
        /*102e*/ 	.short	0x0470


	//----- nvinfo : EIATTR_PARAM_CBANK
	.align		4
        /*1030*/ 	.byte	0x04, 0x0a
        /*1032*/ 	.short	(.L_38 - .L_37)
	.align		4
.L_37:
        /*1034*/ 	.word	index@(.nv.constant0._ZN7cutlass13device_kernelINS_4gemm6kernel13GemmUniversalIN4cute5tupleIJiiiiEEENS1_10collective13CollectiveMmaINS1_37MainloopSm90TmaGmmaWarpSpecializedFP8ILi5ENS5_IJNS4_1CILi1EEESB_SB_EEENS1_32KernelTmaWarpSpecializedPingpongEEENS5_IJNSA_ILi64EEENSA_ILi256EEENSA_ILi128EEEEEENS_12float_e5m2_tENS5_IJlSB_lEEESJ_SK_NS4_8TiledMMAINS4_8MMA_AtomIJNS4_4SM904GMMA31MMA_64x256x32_F32E5M2E5M2_SS_TNILNSO_7ScaleInE1ELSQ_1EEEEEENS4_6LayoutISC_NS5_IJNSA_ILi0EEESU_SU_EEEEENS5_IJNS4_10UnderscoreESX_SX_EEEEENS4_13SM90_TMA_LOADENS4_14ComposedLayoutINS4_7SwizzleILi3ELi4ELi3EEENS4_18smem_ptr_flag_bitsILi8EEENST_INS5_IJNSA_ILi8EEESH_EEENS5_IJSH_SB_EEEEEEEvNS4_8identityES10_S1A_vS1B_EENS_8epilogue10collective6detail29Sm90TmaWarpSpecializedAdapterINS1E_15DefaultEpilogueISJ_SK_SK_NS1D_6thread17LinearCombinationISJ_Li1EffLNS1I_9ScaleType4KindE0ELNS_15FloatRoundStyleE2ESJ_EENS1_15EpilogueDefaultEEEEEvvEEEEvNT_6ParamsE)
        /*1038*/ 	.short	0x0210
        /*103a*/ 	.short	0x0470


	//----- nvinfo : EIATTR_SW_WAR
	.align		4
.L_38:
        /*103c*/ 	.byte	0x04, 0x36
        /*103e*/ 	.short	(.L_40 - .L_39)
.L_39:
        /*1040*/ 	.word	0x00000008
.L_40:


//--------------------- .nv.callgraph             --------------------------
	.section	.nv.callgraph,"",@"SHT_CUDA_CALLGRAPH"
	.align	4
	.sectionentsize	8
	.align		4
        /*0000*/ 	.word	0x00000000
	.align		4
        /*0004*/ 	.word	0xffffffff
	.align		4
        /*0008*/ 	.word	0x00000000
	.align		4
        /*000c*/ 	.word	0xfffffffe
	.align		4
        /*0010*/ 	.word	0x00000000
	.align		4
        /*0014*/ 	.word	0xfffffffd
	.align		4
        /*0018*/ 	.word	0x00000000
	.align		4
        /*001c*/ 	.word	0xfffffffc


//--------------------- .nv.constant4             --------------------------
	.section	.nv.constant4,"a",@progbits
	.align	8
	.align		8
.nv.constant4:
        /*0000*/ 	.dword	_ZN40_INTERNAL_a5733d39_4_k_cu_8c60e9ba_248974cuda3std3__45__cpo5beginE
	.align		8
        /*0008*/ 	.dword	_ZN40_INTERNAL_a5733d39_4_k_cu_8c60e9ba_248974cuda3std3__45__cpo3endE
	.align		8
        /*0010*/ 	.dword	_ZN40_INTERNAL_a5733d39_4_k_cu_8c60e9ba_248974cuda3std3__45__cpo6cbeginE
	.align		8
        /*0018*/ 	.dword	_ZN40_INTERNAL_a5733d39_4_k_cu_8c60e9ba_248974cuda3std3__45__cpo4cendE
	.align		8
        /*0020*/ 	.dword	_ZN40_INTERNAL_a5733d39_4_k_cu_8c60e9ba_248974cuda3std3__442_GLOBAL__N__a5733d39_4_k_cu_8c60e9ba_248976ignoreE
	.align		8
        /*0028*/ 	.dword	_ZN40_INTERNAL_a5733d39_4_k_cu_8c60e9ba_248974cuda3std3__419piecewise_constructE
	.align		8
        /*0030*/ 	.dword	_ZN40_INTERNAL_a5733d39_4_k_cu_8c60e9ba_248974cuda3std3__48in_placeE
	.align		8
        /*0038*/ 	.dword	_ZN40_INTERNAL_a5733d39_4_k_cu_8c60e9ba_248974cuda3std6ranges3__45__cpo4swapE
	.align		8
        /*0040*/ 	.dword	_ZN40_INTERNAL_a5733d39_4_k_cu_8c60e9ba_248974cuda3std6ranges3__45__cpo9iter_moveE
	.align		8
        /*0048*/ 	.dword	_ZN40_INTERNAL_a5733d39_4_k_cu_8c60e9ba_248974cute7productE
	.align		8
        /*0050*/ 	.dword	_ZN40_INTERNAL_a5733d39_4_k_cu_8c60e9ba_248974cute1_E


//--------------------- .text._ZN7cutlass13device_kernelINS_4gemm6kernel13GemmUniversalIN4cute5tupleIJiiiiEEENS1_10collective13CollectiveMmaINS1_37MainloopSm90TmaGmmaWarpSpecializedFP8ILi5ENS5_IJNS4_1CILi1EEESB_SB_EEENS1_32KernelTmaWarpSpecializedPingpongEEENS5_IJNSA_ILi64EEENSA_ILi256EEENSA_ILi128EEEEEENS_12float_e5m2_tENS5_IJlSB_lEEESJ_SK_NS4_8TiledMMAINS4_8MMA_AtomIJNS4_4SM904GMMA31MMA_64x256x32_F32E5M2E5M2_SS_TNILNSO_7ScaleInE1ELSQ_1EEEEEENS4_6LayoutISC_NS5_IJNSA_ILi0EEESU_SU_EEEEENS5_IJNS4_10UnderscoreESX_SX_EEEEENS4_13SM90_TMA_LOADENS4_14ComposedLayoutINS4_7SwizzleILi3ELi4ELi3EEENS4_18smem_ptr_flag_bitsILi8EEENST_INS5_IJNSA_ILi8EEESH_EEENS5_IJSH_SB_EEEEEEEvNS4_8identityES10_S1A_vS1B_EENS_8epilogue10collective6detail29Sm90TmaWarpSpecializedAdapterINS1E_15DefaultEpilogueISJ_SK_SK_NS1D_6thread17LinearCombinationISJ_Li1EffLNS1I_9ScaleType4KindE0ELNS_15FloatRoundStyleE2ESJ_EENS1_15EpilogueDefaultEEEEEvvEEEEvNT_6ParamsE --------------------------
	.section	.text._ZN7cutlass13device_kernelINS_4gemm6kernel13GemmUniversalIN4cute5tupleIJiiiiEEENS1_10collective13CollectiveMmaINS1_37MainloopSm90TmaGmmaWarpSpecializedFP8ILi5ENS5_IJNS4_1CILi1EEESB_SB_EEENS1_32KernelTmaWarpSpecializedPingpongEEENS5_IJNSA_ILi64EEENSA_ILi256EEENSA_ILi128EEEEEENS_12float_e5m2_tENS5_IJlSB_lEEESJ_SK_NS4_8TiledMMAINS4_8MMA_AtomIJNS4_4SM904GMMA31MMA_64x256x32_F32E5M2E5M2_SS_TNILNSO_7ScaleInE1ELSQ_1EEEEEENS4_6LayoutISC_NS5_IJNSA_ILi0EEESU_SU_EEEEENS5_IJNS4_10UnderscoreESX_SX_EEEEENS4_13SM90_TMA_LOADENS4_14ComposedLayoutINS4_7SwizzleILi3ELi4ELi3EEENS4_18smem_ptr_flag_bitsILi8EEENST_INS5_IJNSA_ILi8EEESH_EEENS5_IJSH_SB_EEEEEEEvNS4_8identityES10_S1A_vS1B_EENS_8epilogue10collective6detail29Sm90TmaWarpSpecializedAdapterINS1E_15DefaultEpilogueISJ_SK_SK_NS1D_6thread17LinearCombinationISJ_Li1EffLNS1I_9ScaleType4KindE0ELNS_15FloatRoundStyleE2ESJ_EENS1_15EpilogueDefaultEEEEEvvEEEEvNT_6ParamsE,"ax",@progbits
	.align	128
.text._ZN7cutlass13device_kernelINS_4gemm6kernel13GemmUniversalIN4cute5tupleIJiiiiEEENS1_10collective13CollectiveMmaINS1_37MainloopSm90TmaGmmaWarpSpecializedFP8ILi5ENS5_IJNS4_1CILi1EEESB_SB_EEENS1_32KernelTmaWarpSpecializedPingpongEEENS5_IJNSA_ILi64EEENSA_ILi256EEENSA_ILi128EEEEEENS_12float_e5m2_tENS5_IJlSB_lEEESJ_SK_NS4_8TiledMMAINS4_8MMA_AtomIJNS4_4SM904GMMA31MMA_64x256x32_F32E5M2E5M2_SS_TNILNSO_7ScaleInE1ELSQ_1EEEEEENS4_6LayoutISC_NS5_IJNSA_ILi0EEESU_SU_EEEEENS5_IJNS4_10UnderscoreESX_SX_EEEEENS4_13SM90_TMA_LOADENS4_14ComposedLayoutINS4_7SwizzleILi3ELi4ELi3EEENS4_18smem_ptr_flag_bitsILi8EEENST_INS5_IJNSA_ILi8EEESH_EEENS5_IJSH_SB_EEEEEEEvNS4_8identityES10_S1A_vS1B_EENS_8epilogue10collective6detail29Sm90TmaWarpSpecializedAdapterINS1E_15DefaultEpilogueISJ_SK_SK_NS1D_6thread17LinearCombinationISJ_Li1EffLNS1I_9ScaleType4KindE0ELNS_15FloatRoundStyleE2ESJ_EENS1_15EpilogueDefaultEEEEEvvEEEEvNT_6ParamsE:
        .type           _ZN7cutlass13device_kernelINS_4gemm6kernel13GemmUniversalIN4cute5tupleIJiiiiEEENS1_10collective13CollectiveMmaINS1_37MainloopSm90TmaGmmaWarpSpecializedFP8ILi5ENS5_IJNS4_1CILi1EEESB_SB_EEENS1_32KernelTmaWarpSpecializedPingpongEEENS5_IJNSA_ILi64EEENSA_ILi256EEENSA_ILi128EEEEEENS_12float_e5m2_tENS5_IJlSB_lEEESJ_SK_NS4_8TiledMMAINS4_8MMA_AtomIJNS4_4SM904GMMA31MMA_64x256x32_F32E5M2E5M2_SS_TNILNSO_7ScaleInE1ELSQ_1EEEEEENS4_6LayoutISC_NS5_IJNSA_ILi0EEESU_SU_EEEEENS5_IJNS4_10UnderscoreESX_SX_EEEEENS4_13SM90_TMA_LOADENS4_14ComposedLayoutINS4_7SwizzleILi3ELi4ELi3EEENS4_18smem_ptr_flag_bitsILi8EEENST_INS5_IJNSA_ILi8EEESH_EEENS5_IJSH_SB_EEEEEEEvNS4_8identityES10_S1A_vS1B_EENS_8epilogue10collective6detail29Sm90TmaWarpSpecializedAdapterINS1E_15DefaultEpilogueISJ_SK_SK_NS1D_6thread17LinearCombinationISJ_Li1EffLNS1I_9ScaleType4KindE0ELNS_15FloatRoundStyleE2ESJ_EENS1_15EpilogueDefaultEEEEEvvEEEEvNT_6ParamsE,@function
        .size           _ZN7cutlass13device_kernelINS_4gemm6kernel13GemmUniversalIN4cute5tupleIJiiiiEEENS1_10collective13CollectiveMmaINS1_37MainloopSm90TmaGmmaWarpSpecializedFP8ILi5ENS5_IJNS4_1CILi1EEESB_SB_EEENS1_32KernelTmaWarpSpecializedPingpongEEENS5_IJNSA_ILi64EEENSA_ILi256EEENSA_ILi128EEEEEENS_12float_e5m2_tENS5_IJlSB_lEEESJ_SK_NS4_8TiledMMAINS4_8MMA_AtomIJNS4_4SM904GMMA31MMA_64x256x32_F32E5M2E5M2_SS_TNILNSO_7ScaleInE1ELSQ_1EEEEEENS4_6LayoutISC_NS5_IJNSA_ILi0EEESU_SU_EEEEENS5_IJNS4_10UnderscoreESX_SX_EEEEENS4_13SM90_TMA_LOADENS4_14ComposedLayoutINS4_7SwizzleILi3ELi4ELi3EEENS4_18smem_ptr_flag_bitsILi8EEENST_INS5_IJNSA_ILi8EEESH_EEENS5_IJSH_SB_EEEEEEEvNS4_8identityES10_S1A_vS1B_EENS_8epilogue10collective6detail29Sm90TmaWarpSpecializedAdapterINS1E_15DefaultEpilogueISJ_SK_SK_NS1D_6thread17LinearCombinationISJ_Li1EffLNS1I_9ScaleType4KindE0ELNS_15FloatRoundStyleE2ESJ_EENS1_15EpilogueDefaultEEEEEvvEEEEvNT_6ParamsE,(.L_x_334 - _ZN7cutlass13device_kernelINS_4gemm6kernel13GemmUniversalIN4cute5tupleIJiiiiEEENS1_10collective13CollectiveMmaINS1_37MainloopSm90TmaGmmaWarpSpecializedFP8ILi5ENS5_IJNS4_1CILi1EEESB_SB_EEENS1_32KernelTmaWarpSpecializedPingpongEEENS5_IJNSA_ILi64EEENSA_ILi256EEENSA_ILi128EEEEEENS_12float_e5m2_tENS5_IJlSB_lEEESJ_SK_NS4_8TiledMMAINS4_8MMA_AtomIJNS4_4SM904GMMA31MMA_64x256x32_F32E5M2E5M2_SS_TNILNSO_7ScaleInE1ELSQ_1EEEEEENS4_6LayoutISC_NS5_IJNSA_ILi0EEESU_SU_EEEEENS5_IJNS4_10UnderscoreESX_SX_EEEEENS4_13SM90_TMA_LOADENS4_14ComposedLayoutINS4_7SwizzleILi3ELi4ELi3EEENS4_18smem_ptr_flag_bitsILi8EEENST_INS5_IJNSA_ILi8EEESH_EEENS5_IJSH_SB_EEEEEEEvNS4_8identityES10_S1A_vS1B_EENS_8epilogue10collective6detail29Sm90TmaWarpSpecializedAdapterINS1E_15DefaultEpilogueISJ_SK_SK_NS1D_6thread17LinearCombinationISJ_Li1EffLNS1I_9ScaleType4KindE0ELNS_15FloatRoundStyleE2ESJ_EENS1_15EpilogueDefaultEEEEEvvEEEEvNT_6ParamsE)
        .other          _ZN7cutlass13device_kernelINS_4gemm6kernel13GemmUniversalIN4cute5tupleIJiiiiEEENS1_10collective13CollectiveMmaINS1_37MainloopSm90TmaGmmaWarpSpecializedFP8ILi5ENS5_IJNS4_1CILi1EEESB_SB_EEENS1_32KernelTmaWarpSpecializedPingpongEEENS5_IJNSA_ILi64EEENSA_ILi256EEENSA_ILi128EEEEEENS_12float_e5m2_tENS5_IJlSB_lEEESJ_SK_NS4_8TiledMMAINS4_8MMA_AtomIJNS4_4SM904GMMA31MMA_64x256x32_F32E5M2E5M2_SS_TNILNSO_7ScaleInE1ELSQ_1EEEEEENS4_6LayoutISC_NS5_IJNSA_ILi0EEESU_SU_EEEEENS5_IJNS4_10UnderscoreESX_SX_EEEEENS4_13SM90_TMA_LOADENS4_14ComposedLayoutINS4_7SwizzleILi3ELi4ELi3EEENS4_18smem_ptr_flag_bitsILi8EEENST_INS5_IJNSA_ILi8EEESH_EEENS5_IJSH_SB_EEEEEEEvNS4_8identityES10_S1A_vS1B_EENS_8epilogue10collective6detail29Sm90TmaWarpSpecializedAdapterINS1E_15DefaultEpilogueISJ_SK_SK_NS1D_6thread17LinearCombinationISJ_Li1EffLNS1I_9ScaleType4KindE0ELNS_15FloatRoundStyleE2ESJ_EENS1_15EpilogueDefaultEEEEEvvEEEEvNT_6ParamsE,@"STO_CUDA_ENTRY STV_DEFAULT"
_ZN7cutlass13device_kernelINS_4gemm6kernel13GemmUniversalIN4cute5tupleIJiiiiEEENS1_10collective13CollectiveMmaINS1_37MainloopSm90TmaGmmaWarpSpecializedFP8ILi5ENS5_IJNS4_1CILi1EEESB_SB_EEENS1_32KernelTmaWarpSpecializedPingpongEEENS5_IJNSA_ILi64EEENSA_ILi256EEENSA_ILi128EEEEEENS_12float_e5m2_tENS5_IJlSB_lEEESJ_SK_NS4_8TiledMMAINS4_8MMA_AtomIJNS4_4SM904GMMA31MMA_64x256x32_F32E5M2E5M2_SS_TNILNSO_7ScaleInE1ELSQ_1EEEEEENS4_6LayoutISC_NS5_IJNSA_ILi0EEESU_SU_EEEEENS5_IJNS4_10UnderscoreESX_SX_EEEEENS4_13SM90_TMA_LOADENS4_14ComposedLayoutINS4_7SwizzleILi3ELi4ELi3EEENS4_18smem_ptr_flag_bitsILi8EEENST_INS5_IJNSA_ILi8EEESH_EEENS5_IJSH_SB_EEEEEEEvNS4_8identityES10_S1A_vS1B_EENS_8epilogue10collective6detail29Sm90TmaWarpSpecializedAdapterINS1E_15DefaultEpilogueISJ_SK_SK_NS1D_6thread17LinearCombinationISJ_Li1EffLNS1I_9ScaleType4KindE0ELNS_15FloatRoundStyleE2ESJ_EENS1_15EpilogueDefaultEEEEEvvEEEEvNT_6ParamsE:
[----:B------:R-:W0:Y:S02]  /*0000*/  LDC R1, c[0x0][0x28] ;  /* 0x00000a00ff017b82 */ /* 0x000e240000000800 */
[----:B0-----:R-:W-:Y:S01]  /*0010*/  VIADD R1, R1, 0xfffffef8 ;  /* 0xfffffef801017836 */ /* 0x001fe20000000000 */
[----:B------:R-:W0:Y:S01]  /*0020*/  S2R R3, SR_TID.X ;  /* 0x0000000000037919 */ /* 0x000e220000002100 */
[----:B------:R-:W-:Y:S01]  /*0030*/  ELECT P0, URZ, PT ;  /* 0x00000000003f782f */ /* 0x000fe20003800000 */
[----:B------:R-:W-:Y:S01]  /*0040*/  BSSY B0, `(.L_x_0) ;  /* 0x0000014000007945 */ /* 0x000fe20003800000 */
[----:B0-----:R-:W-:-:S05]  /*0050*/  SHF.R.U32.HI R0, RZ, 0x5, R3 ;  /* 0x00000005ff007819 */ /* 0x001fca0000011603 */
[----:B------:R-:W0:Y:S02]  /*0060*/  SHFL.IDX PT, R2, R0, RZ, 0x1f ;  /* 0x00001fff00027589 */ /* 0x000e2400000e0000 */
[----:B0-----:R-:W-:Y:S02]  /*0070*/  R2UR UR6, R2 ;  /* 0x00000000020672ca */ /* 0x001fe400000e0000 */
[----:B------:R-:W-:-:S05]  /*0080*/  SHF.R.U32.HI R2, RZ, 0x7, R3 ;  /* 0x00000007ff027819 */ /* 0x000fca0000011603 */
[----:B------:R0:W1:Y:S06]  /*0090*/  SHFL.IDX PT, R4, R2, RZ, 0x1f ;  /* 0x00001fff02047589 */ /* 0x00006c00000e0000 */
[----:B------:R-:W-:Y:S02]  /*00a0*/  USHF.R.S32.HI UR4, URZ, 0x1f, UR6 ;  /* 0x0000001f3f047899 */ /* 0x000fe40008011406 */
[----:B------:R-:W-:Y:S02]  /*00b0*/  ISETP.NE.OR P0, PT, RZ, UR6, !P0 ;  /* 0x00000006ff007c0c */ /* 0x000fe4000c705670 */
[----:B------:R-:W-:-:S04]  /*00c0*/  ULEA.HI UR4, UR4, UR6, URZ, 0x2 ;  /* 0x0000000604047291 */ /* 0x000fc8000f8f103f */
[----:B------:R-:W-:-:S04]  /*00d0*/  ULOP3.LUT UR4, UR4, 0xfffffffc, URZ, 0xc0, !UPT ;  /* 0xfffffffc04047892 */ /* 0x000fc8000f8ec03f */
[----:B------:R-:W-:-:S03]  /*00e0*/  UIADD3 UR6, UR6, -UR4, URZ ;  /* 0x8000000406067290 */ /* 0x000fc6000fffe03f */
[----:B0-----:R-:W-:Y:S09]  /*00f0*/  @P0 BRA `(.L_x_1) ;  /* 0x0000000000200947 */ /* 0x001ff20003800000 */
[----:B------:R-:W-:Y:S02]  /*0100*/  ULDC.64 UR4, c[0x0][0x198] ;  /* 0x0000660000047ab9 */ /* 0x000fe40000000a00 */
[----:B------:R-:W-:Y:S02]  /*0110*/  UIADD3 UR8, UP0, UR4, 0xf0, URZ ;  /* 0x000000f004087890 */ /* 0x000fe4000ff1e03f */
[----:B------:R-:W-:Y:S02]  /*0120*/  UIADD3 UR4, UP1, UR4, 0x1f0, URZ ;  /* 0x000001f004047890 */ /* 0x000fe4000ff3e03f */
[----:B------:R-:W-:Y:S02]  /*0130*/  UIADD3.X UR9, URZ, UR5, URZ, UP0, !UPT ;  /* 0x000000053f097290 */ /* 0x000fe400087fe43f */
[----:B------:R-:W-:-:S07]  /*0140*/  UIADD3.X UR5, URZ, UR5, URZ, UP1, !UPT ;  /* 0x000000053f057290 */ /* 0x000fce0008ffe43f */
[----:B------:R0:W-:Y:S02]  /*0150*/  UTMACCTL.PF [UR8] ;  /* 0x00000000080079b9 */ /* 0x0001e40008040000 */
[----:B------:R0:W-:Y:S02]  /*0160*/  UTMACCTL.PF [UR4] ;  /* 0x00000000040079b9 */ /* 0x0001e40008040000 */
[----:B0-----:R-:W-:Y:S01]  /*0170*/  NOP ;  /* 0x0000000000007918 */ /* 0x001fe20000000000 */
.L_x_1:
[----:B------:R-:W-:Y:S05]  /*0180*/  BSYNC B0 ;  /* 0x0000000000007941 */ /* 0x000fea0003800000 */
.L_x_0:
[----:B------:R-:W0:Y:S01]  /*0190*/  SHFL.IDX PT, R5, R0, RZ, 0x1f ;  /* 0x00001fff00057589 */ /* 0x000e2200000e0000 */
[----:B-1----:R-:W-:Y:S01]  /*01a0*/  R2UR UR13, R4 ;  /* 0x00000000040d72ca */ /* 0x002fe200000e0000 */
[----:B------:R-:W-:-:S04]  /*01b0*/  UISETP.NE.AND UP0, UPT, UR6, 0x3, UPT ;  /* 0x000000030600788c */ /* 0x000fc8000bf05270 */
[----:B------:R-:W-:-:S08]  /*01c0*/  UISETP.EQ.OR UP0, UPT, UR6, URZ, !UP0 ;  /* 0x0000003f0600728c */ /* 0x000fd0000c702670 */
[----:B------:R-:W-:Y:S02]  /*01d0*/  UIADD3 UR12, UR13, -0x1, URZ ;  /* 0xffffffff0d0c7890 */ /* 0x000fe4000fffe03f */
[----:B------:R-:W-:Y:S02]  /*01e0*/  UISETP.EQ.AND UP0, UPT, UR13, URZ, UP0 ;  /* 0x0000003f0d00728c */ /* 0x000fe40008702270 */
[----:B------:R-:W-:Y:S02]  /*01f0*/  UISETP.GE.U32.AND UP1, UPT, UR12, 0x2, UPT ;  /* 0x000000020c00788c */ /* 0x000fe4000bf26070 */
[----:B------:R-:W-:Y:S01]  /*0200*/  USEL UR15, URZ, 0x1, !UP0 ;  /* 0x000000013f0f7887 */ /* 0x000fe2000c000000 */
[----:B0-----:R-:W-:-:S03]  /*0210*/  ISETP.NE.AND P0, PT, R5, RZ, PT ;  /* 0x000000ff0500720c */ /* 0x001fc60003f05270 */
[----:B------:R-:W-:-:S10]  /*0220*/  USEL UR15, UR15, 0x2, UP1 ;  /* 0x000000020f0f7887 */ /* 0x000fd40008800000 */
[----:B------:R-:W-:Y:S05]  /*0230*/  @P0 BRA `(.L_x_2) ;  /* 0x0000000000600947 */ /* 0x000fea0003800000 */
[----:B------:R-:W0:Y:S01]  /*0240*/  S2UR UR7, SR_CgaCtaId ;  /* 0x00000000000779c3 */ /* 0x000e220000008800 */
[----:B------:R-:W-:Y:S01]  /*0250*/  UMOV UR4, 0x400 ;  /* 0x0000040000047882 */ /* 0x000fe20000000000 */
[----:B------:R-:W-:Y:S01]  /*0260*/  UMOV UR5, 0x1 ;  /* 0x0000000100057882 */ /* 0x000fe20000000000 */
[----:B------:R-:W-:Y:S01]  /*0270*/  UMOV UR8, 0x80 ;  /* 0x0000008000087882 */ /* 0x000fe20000000000 */
[----:B------:R-:W-:Y:S01]  /*0280*/  ELECT P0, URZ, PT ;  /* 0x00000000003f782f */ /* 0x000fe20003800000 */
[----:B------:R-:W-:-:S04]  /*0290*/  UIADD3 UR8, -UR8, 0x100000, URZ ;  /* 0x0010000008087890 */ /* 0x000fc8000fffe13f */
[----:B------:R-:W-:Y:S02]  /*02a0*/  USHF.L.U32 UR9, UR8, 0xb, URZ ;  /* 0x0000000b08097899 */ /* 0x000fe4000800063f */
[----:B------:R-:W-:Y:S02]  /*02b0*/  USHF.L.U32 UR8, UR8, 0x1, URZ ;  /* 0x0000000108087899 */ /* 0x000fe4000800063f */
[----:B0-----:R-:W-:Y:S02]  /*02c0*/  ULEA UR7, UR7, UR4, 0x18 ;  /* 0x0000000407077291 */ /* 0x001fe4000f8ec03f */
[----:B------:R-:W-:-:S04]  /*02d0*/  UIADD3 UR4, -UR5, 0x100000, URZ ;  /* 0x0010000005047890 */ /* 0x000fc8000fffe13f */
[----:B------:R-:W-:Y:S02]  /*02e0*/  USHF.L.U32 UR5, UR4, 0xb, URZ ;  /* 0x0000000b04057899 */ /* 0x000fe4000800063f */
[----:B------:R-:W-:Y:S01]  /*02f0*/  USHF.L.U32 UR4, UR4, 0x1, URZ ;  /* 0x0000000104047899 */ /* 0x000fe2000800063f */
[----:B------:R-:W0:Y:S11]  /*0300*/  FENCE.VIEW.ASYNC.S ;  /* 0x00000000000073c6 */ /* 0x000e360000000000 */
[----:B0-----:R0:W1:Y:S01]  /*0310*/  SYNCS.EXCH.64 URZ, [UR7], UR4 ;  /* 0x00000004073f75b2 */ /* 0x0010620008000100 */
[----:B------:R0:W2:Y:S01]  /*0320*/  SYNCS.EXCH.64 URZ, [UR7+0x28], UR8 ;  /* 0x00002808073f75b2 */ /* 0x0000a20008000100 */
[----:B------:R0:W3:Y:S01]  /*0330*/  SYNCS.EXCH.64 URZ, [UR7+0x8], UR4 ;  /* 0x00000804073f75b2 */ /* 0x0000e20008000100 */
[----:B------:R0:W4:Y:S01]  /*0340*/  SYNCS.EXCH.64 URZ, [UR7+0x30], UR8 ;  /* 0x00003008073f75b2 */ /* 0x0001220008000100 */
[----:B------:R0:W0:Y:S01]  /*0350*/  SYNCS.EXCH.64 URZ, [UR7+0x10], UR4 ;  /* 0x00001004073f75b2 */ /* 0x0000220008000100 */
[----:B------:R0:W0:Y:S01]  /*0360*/  SYNCS.EXCH.64 URZ, [UR7+0x38], UR8 ;  /* 0x00003808073f75b2 */ /* 0x0000220008000100 */
[----:B------:R0:W0:Y:S01]  /*0370*/  SYNCS.EXCH.64 URZ, [UR7+0x18], UR4 ;  /* 0x00001804073f75b2 */ /* 0x0000220008000100 */
[----:B------:R0:W0:Y:S01]  /*0380*/  SYNCS.EXCH.64 URZ, [UR7+0x40], UR8 ;  /* 0x00004008073f75b2 */ /* 0x0000220008000100 */
[----:B------:R0:W0:Y:S01]  /*0390*/  SYNCS.EXCH.64 URZ, [UR7+0x20], UR4 ;  /* 0x00002004073f75b2 */ /* 0x0000220008000100 */
[----:B------:R0:W0:Y:S01]  /*03a0*/  SYNCS.EXCH.64 URZ, [UR7+0x48], UR8 ;  /* 0x00004808073f75b2 */ /* 0x0000220008000100 */
[----:B------:R-:W-:Y:S01]  /*03b0*/  NOP ;  /* 0x0000000000007918 */ /* 0x000fe20000000000 */
.L_x_2:
[----:B------:R-:W5:Y:S01]  /*03c0*/  SHFL.IDX PT, R5, R0, RZ, 0x1f ;  /* 0x00001fff00057589 */ /* 0x000f6200000e0000 */
[----:B------:R-:W-:Y:S01]  /*03d0*/  ELECT P0, URZ, PT ;  /* 0x00000000003f782f */ /* 0x000fe20003800000 */
[----:B------:R-:W-:Y:S01]  /*03e0*/  NOP ;  /* 0x0000000000007918 */ /* 0x000fe20000000000 */
[----:B------:R-:W-:Y:S01]  /*03f0*/  ELECT P1, URZ, PT ;  /* 0x00000000003f782f */ /* 0x000fe20003820000 */
[----:B------:R1:W2:Y:S01]  /*0400*/  SHFL.IDX PT, R4, R0, RZ, 0x1f ;  /* 0x00001fff00047589 */ /* 0x0002a200000e0000 */
[----:B0-----:R-:W-:Y:S01]  /*0410*/  UMOV UR4, 0x20 ;  /* 0x0000002000047882 */ /* 0x001fe20000000000 */
[----:B------:R-:W-:Y:S01]  /*0420*/  UMOV UR9, 0x80 ;  /* 0x0000008000097882 */ /* 0x000fe20000000000 */
[----:B------:R-:W-:Y:S01]  /*0430*/  NOP ;  /* 0x0000000000007918 */ /* 0x000fe20000000000 */
[----:B------:R-:W0:Y:S01]  /*0440*/  SHFL.IDX PT, R2, R2, RZ, 0x1f ;  /* 0x00001fff02027589 */ /* 0x000e2200000e0000 */
[----:B------:R-:W-:Y:S01]  /*0450*/  ULDC.64 UR20, c[0x0][0x208] ;  /* 0x0000820000147ab9 */ /* 0x000fe20000000a00 */
[----:B-1----:R-:W-:-:S04]  /*0460*/  SHF.R.S32.HI R0, RZ, 0x1f, R3 ;  /* 0x0000001fff007819 */ /* 0x002fc80000011403 */
[----:B------:R-:W-:-:S04]  /*0470*/  LEA.HI R0, R0, R3, RZ, 0x7 ;  /* 0x0000000300007211 */ /* 0x000fc800078f38ff */
[----:B------:R-:W-:Y:S02]  /*0480*/  LOP3.LUT R0, R0, 0xffffff80, RZ, 0xc0, !PT ;  /* 0xffffff8000007812 */ /* 0x000fe400078ec0ff */
[----:B-----5:R-:W-:Y:S02]  /*0490*/  ISETP.NE.OR P0, PT, R5, RZ, !P0 ;  /* 0x000000ff0500720c */ /* 0x020fe40004705670 */
[----:B--2---:R-:W-:Y:S02]  /*04a0*/  ISETP.NE.OR P1, PT, R4, RZ, !P1 ;  /* 0x000000ff0400720c */ /* 0x004fe40004f25670 */
[----:B0-----:R-:W-:Y:S01]  /*04b0*/  R2UR UR18, R2 ;  /* 0x00000000021272ca */ /* 0x001fe200000e0000 */
[----:B------:R-:W-:-:S08]  /*04c0*/  IMAD.IADD R2, R3, 0x1, -R0 ;  /* 0x0000000103027824 */ /* 0x000fd000078e0a00 */
[----:B------:R-:W-:Y:S02]  /*04d0*/  VOTEU.ALL UP0, P0 ;  /* 0x00000000003f7886 */ /* 0x000fe40000000000 */
[----:B------:R-:W-:-:S03]  /*04e0*/  VOTEU.ALL UP1, P1 ;  /* 0x00000000003f7886 */ /* 0x000fc60000820000 */
[----:B------:R-:W0:Y:S01]  /*04f0*/  @!UP0 S2UR UR8, SR_CgaCtaId ;  /* 0x00000000000889c3 */ /* 0x000e220000008800 */
[----:B------:R-:W-:Y:S01]  /*0500*/  @!UP0 UMOV UR7, 0x400 ;  /* 0x0000040000078882 */ /* 0x000fe20000000000 */
[----:B------:R-:W-:-:S04]  /*0510*/  @!UP0 UIADD3 UR4, -UR4, 0x100000, URZ ;  /* 0x0010000004048890 */ /* 0x000fc8000fffe13f */
[----:B------:R-:W-:Y:S02]  /*0520*/  @!UP0 USHF.L.U32 UR5, UR4, 0xb, URZ ;  /* 0x0000000b04058899 */ /* 0x000fe4000800063f */
[----:B------:R-:W-:Y:S01]  /*0530*/  @!UP0 USHF.L.U32 UR4, UR4, 0x1, URZ ;  /* 0x0000000104048899 */ /* 0x000fe2000800063f */
[----:B------:R-:W-:Y:S01]  /*0540*/  @!UP1 UMOV UR10, 0x400 ;  /* 0x00000400000a9882 */ /* 0x000fe20000000000 */
[----:B------:R-:W-:Y:S01]  /*0550*/  VOTEU.ALL UP2, P1 ;  /* 0x00000000003f7886 */ /* 0x000fe20000840000 */
[----:B------:R-:W-:Y:S01]  /*0560*/  VOTEU.ALL UP3, P1 ;  /* 0x00000000003f7886 */ /* 0x000fe20000860000 */
[----:B------:R-:W-:Y:S01]  /*0570*/  VOTEU.ALL UP4, P1 ;  /* 0x00000000003f7886 */ /* 0x000fe20000880000 */
[----:B------:R-:W1:Y:S01]  /*0580*/  @!UP1 S2UR UR11, SR_CgaCtaId ;  /* 0x00000000000b99c3 */ /* 0x000e620000008800 */
[----:B------:R-:W-:Y:S01]  /*0590*/  VOTEU.ALL UP5, P1 ;  /* 0x00000000003f7886 */ /* 0x000fe200008a0000 */
[----:B------:R-:W-:Y:S01]  /*05a0*/  ISETP.NE.AND P1, PT, RZ, UR13, PT ;  /* 0x0000000dff007c0c */ /* 0x000fe2000bf25270 */
[----:B0-----:R-:W-:-:S02]  /*05b0*/  @!UP0 ULEA UR7, UR8, UR7, 0x18 ;  /* 0x0000000708078291 */ /* 0x001fc4000f8ec03f */
[----:B------:R-:W-:-:S04]  /*05c0*/  @!UP1 UIADD3 UR8, -UR9, 0x100000, URZ ;  /* 0x0010000009089890 */ /* 0x000fc8000fffe13f */
[----:B------:R-:W-:Y:S02]  /*05d0*/  @!UP1 USHF.L.U32 UR9, UR8, 0xb, URZ ;  /* 0x0000000b08099899 */ /* 0x000fe4000800063f */
[----:B------:R-:W-:Y:S01]  /*05e0*/  @!UP1 USHF.L.U32 UR8, UR8, 0x1, URZ ;  /* 0x0000000108089899 */ /* 0x000fe2000800063f */
[----:B------:R-:W-:Y:S01]  /*05f0*/  VOTEU.ALL UP0, P0 ;  /* 0x00000000003f7886 */ /* 0x000fe20000000000 */
[----:B-1----:R-:W-:Y:S01]  /*0600*/  @!UP1 ULEA UR10, UR11, UR10, 0x18 ;  /* 0x0000000a0b0a9291 */ /* 0x002fe2000f8ec03f */
[----:B------:R-:W-:Y:S01]  /*0610*/  VOTEU.ALL UP1, P0 ;  /* 0x00000000003f7886 */ /* 0x000fe20000020000 */
[----:B------:R-:W0:Y:S02]  /*0620*/  FENCE.VIEW.ASYNC.S ;  /* 0x00000000000073c6 */ /* 0x000e240000000000 */
[----:B0-----:R-:W3:Y:S02]  /*0630*/  @!UP0 SYNCS.EXCH.64 URZ, [UR7+0x80], UR4 ;  /* 0x00008004073f85b2 */ /* 0x001ee40008000100 */
[----:B------:R0:W3:Y:S01]  /*0640*/  @!UP1 SYNCS.EXCH.64 URZ, [UR7+0x88], UR4 ;  /* 0x00008804073f95b2 */ /* 0x0000e20008000100 */
[----:B------:R-:W-:Y:S01]  /*0650*/  NOP ;  /* 0x0000000000007918 */ /* 0x000fe20000000000 */
[----:B0-----:R-:W-:-:S02]  /*0660*/  ULDC.64 UR4, c[0x0][0x598] ;  /* 0x0001660000047ab9 */ /* 0x001fc40000000a00 */
[----:B------:R-:W-:Y:S02]  /*0670*/  ISETP.NE.U32.AND P0, PT, RZ, UR4, PT ;  /* 0x00000004ff007c0c */ /* 0x000fe4000bf05070 */
[----:B------:R0:W3:Y:S02]  /*0680*/  @!UP2 SYNCS.EXCH.64 URZ, [UR10+0x60], UR8 ;  /* 0x000060080a3fa5b2 */ /* 0x0000e40008000100 */
[----:B------:R-:W-:Y:S01]  /*0690*/  ISETP.NE.AND.EX P0, PT, RZ, UR5, PT, P0 ;  /* 0x00000005ff007c0c */ /* 0x000fe2000bf05300 */
[----:B------:R0:W3:Y:S01]  /*06a0*/  @!UP3 SYNCS.EXCH.64 URZ, [UR10+0x68], UR8 ;  /* 0x000068080a3fb5b2 */ /* 0x0000e20008000100 */
[----:B------:R0:W3:Y:S01]  /*06b0*/  @!UP4 SYNCS.EXCH.64 URZ, [UR10+0x70], UR8 ;  /* 0x000070080a3fc5b2 */ /* 0x0000e20008000100 */
[----:B------:R0:W3:Y:S01]  /*06c0*/  @!UP5 SYNCS.EXCH.64 URZ, [UR10+0x78], UR8 ;  /* 0x000078080a3fd5b2 */ /* 0x0000e20008000100 */
[----:B------:R-:W-:Y:S01]  /*06d0*/  NOP ;  /* 0x0000000000007918 */ /* 0x000fe20000000000 */
[----:B---34-:R-:W-:Y:S08]  /*06e0*/  BAR.SYNC.DEFER_BLOCKING 0x0 ;  /* 0x0000000000007b1d */ /* 0x018ff00000010000 */
[----:B0-----:R-:W-:Y:S05]  /*06f0*/  @!P0 BRA `(.L_x_3) ;  /* 0x0000000000208947 */ /* 0x001fea0003800000 */
[----:B------:R-:W0:Y:S02]  /*0700*/  LDC.64 R4, c[0x0][0x598] ;  /* 0x00016600ff047b82 */ /* 0x000e240000000a00 */
[----:B0-----:R-:W2:Y:S02]  /*0710*/  LDG.E.64 R4, desc[UR20][R4.64] ;  /* 0x0000001404047981 */ /* 0x001ea4000c1e1b00 */
[----:B--2---:R-:W-:-:S04]  /*0720*/  ISETP.NE.U32.AND P0, PT, R4, RZ, PT ;  /* 0x000000ff0400720c */ /* 0x004fc80003f05070 */
[----:B------:R-:W-:-:S13]  /*0730*/  ISETP.NE.AND.EX P0, PT, R5, RZ, PT, P0 ;  /* 0x000000ff0500720c */ /* 0x000fda0003f05300 */
[----:B------:R-:W-:Y:S05]  /*0740*/  @!P0 BRA `(.L_x_3) ;  /* 0x00000000000c8947 */ /* 0x000fea0003800000 */
[----:B------:R-:W2:Y:S02]  /*0750*/  LD.E R4, desc[UR20][R4.64] ;  /* 0x0000001404047980 */ /* 0x000ea4000c101900 */
[----:B--2---:R-:W-:Y:S01]  /*0760*/  R2UR UR32, R4 ;  /* 0x00000000042072ca */ /* 0x004fe200000e0000 */
[----:B------:R-:W-:-:S14]  /*0770*/  BRA `(.L_x_4) ;  /* 0x0000000000247947 */ /* 0x000fdc0003800000 */
.L_x_3:
[----:B------:R-:W-:Y:S02]  /*0780*/  ULDC.64 UR4, c[0x0][0x588] ;  /* 0x0001620000047ab9 */ /* 0x000fe40000000a00 */
[----:B------:R-:W-:-:S04]  /*0790*/  ISETP.NE.U32.AND P0, PT, RZ, UR4, PT ;  /* 0x00000004ff007c0c */ /* 0x000fc8000bf05070 */
[----:B------:R-:W-:-:S13]  /*07a0*/  ISETP.NE.AND.EX P0, PT, RZ, UR5, PT, P0 ;  /* 0x00000005ff007c0c */ /* 0x000fda000bf05300 */
[----:B------:R-:W-:Y:S05]  /*07b0*/  @!P0 BRA `(.L_x_5) ;  /* 0x0000000000108947 */ /* 0x000fea0003800000 */
[----:B------:R-:W0:Y:S02]  /*07c0*/  LDC.64 R4, c[0x0][0x588] ;  /* 0x00016200ff047b82 */ /* 0x000e240000000a00 */
[----:B0-----:R-:W2:Y:S02]  /*07d0*/  LDG.E R4, desc[UR20][R4.64] ;  /* 0x0000001404047981 */ /* 0x001ea4000c1e1900 */
[----:B--2---:R-:W-:Y:S01]  /*07e0*/  R2UR UR32, R4 ;  /* 0x00000000042072ca */ /* 0x004fe200000e0000 */
[----:B------:R-:W-:-:S14]  /*07f0*/  BRA `(.L_x_4) ;  /* 0x0000000000047947 */ /* 0x000fdc0003800000 */
.L_x_5:
[----:B------:R-:W-:-:S05]  /*0800*/  ULDC UR32, c[0x0][0x580] ;  /* 0x0001600000207ab9 */ /* 0x000fca0000000800 */
.L_x_4:
[----:B------:R-:W-:Y:S02]  /*0810*/  ULDC.64 UR4, c[0x0][0x5a0] ;  /* 0x0001680000047ab9 */ /* 0x000fe40000000a00 */
[----:B------:R-:W-:-:S04]  /*0820*/  ISETP.NE.U32.AND P0, PT, RZ, UR4, PT ;  /* 0x00000004ff007c0c */ /* 0x000fc8000bf05070 */
[----:B------:R-:W-:-:S13]  /*0830*/  ISETP.NE.AND.EX P0, PT, RZ, UR5, PT, P0 ;  /* 0x00000005ff007c0c */ /* 0x000fda000bf05300 */
[----:B------:R-:W-:Y:S05]  /*0840*/  @!P0 BRA `(.L_x_6) ;  /* 0x0000000000208947 */ /* 0x000fea0003800000 */
        /* <DEDUP_REMOVED lines=8> */
.L_x_6:
        /* <DEDUP_REMOVED lines=8> */
.L_x_8:
[----:B------:R-:W-:-:S05]  /*0950*/  ULDC UR31, c[0x0][0x584] ;  /* 0x00016100001f7ab9 */ /* 0x000fca0000000800 */
.L_x_7:
[----:B------:R-:W0:Y:S01]  /*0960*/  LDC R0, c[0x0][0x65c] ;  /* 0x00019700ff007b82 */ /* 0x000e220000000800 */
[----:B------:R-:W1:Y:S01]  /*0970*/  S2R R12, SR_CTAID.Y ;  /* 0x00000000000c7919 */ /* 0x000e620000002600 */
[----:B------:R-:W-:Y:S01]  /*0980*/  IMAD.MOV.U32 R5, RZ, RZ, RZ ;  /* 0x000000ffff057224 */ /* 0x000fe200078e00ff */
[----:B------:R-:W-:Y:S01]  /*0990*/  UISETP.NE.AND UP0, UPT, UR13, 0x2, UPT ;  /* 0x000000020d00788c */ /* 0x000fe2000bf05270 */
[----:B------:R-:W2:Y:S01]  /*09a0*/  S2R R4, SR_CTAID.X ;  /* 0x0000000000047919 */ /* 0x000ea20000002500 */
[----:B------:R-:W-:Y:S01]  /*09b0*/  ULDC UR7, c[0x0][0x28c] ;  /* 0x0000a30000077ab9 */ /* 0x000fe20000000800 */
[----:B------:R-:W-:Y:S01]  /*09c0*/  UMOV UR5, URZ ;  /* 0x0000003f00057c82 */ /* 0x000fe20008000000 */
[----:B------:R-:W-:Y:S02]  /*09d0*/  UIADD3 UR7, UR7, 0x7f, URZ ;  /* 0x0000007f07077890 */ /* 0x000fe4000fffe03f */
[----:B------:R-:W-:Y:S01]  /*09e0*/  PLOP3.LUT P0, PT, PT, PT, UP0, 0x80, 0x0 ;  /* 0x000000000000781c */ /* 0x000fe20003f0f008 */
[----:B------:R-:W-:Y:S01]  /*09f0*/  UMOV UR4, URZ ;  /* 0x0000003f00047c82 */ /* 0x000fe20008000000 */
[----:B------:R-:W-:Y:S01]  /*0a00*/  ULDC.64 UR22, c[0x0][0x650] ;  /* 0x0001940000167ab9 */ /* 0x000fe20000000a00 */
[----:B------:R-:W-:-:S04]  /*0a10*/  USHF.R.S32.HI UR10, URZ, 0x1f, UR7 ;  /* 0x0000001f3f0a7899 */ /* 0x000fc80008011407 */
[----:B------:R-:W-:-:S04]  /*0a20*/  ULEA.HI UR10, UR10, UR7, URZ, 0x7 ;  /* 0x000000070a0a7291 */ /* 0x000fc8000f8f383f */
[----:B------:R-:W-:Y:S01]  /*0a30*/  USHF.R.S32.HI UR14, URZ, 0x7, UR10 ;  /* 0x000000073f0e7899 */ /* 0x000fe2000801140a */
[----:B0-----:R-:W-:-:S13]  /*0a40*/  ISETP.NE.AND P2, PT, R0, 0x1, PT ;  /* 0x000000010000780c */ /* 0x001fda0003f45270 */
[----:B------:R-:W2:Y:S01]  /*0a50*/  @P2 LDC R9, c[0x0][0x10] ;  /* 0x00000400ff092b82 */ /* 0x000ea20000000800 */
[----:B-1----:R-:W-:Y:S02]  /*0a60*/  @P2 IMAD.MOV.U32 R6, RZ, RZ, R12 ;  /* 0x000000ffff062224 */ /* 0x002fe400078e000c */
[----:B------:R-:W-:-:S05]  /*0a70*/  @P2 IMAD.MOV.U32 R7, RZ, RZ, RZ ;  /* 0x000000ffff072224 */ /* 0x000fca00078e00ff */
[----:B------:R-:W0:Y:S01]  /*0a80*/  @!P2 LDC R11, c[0x0][0xc] ;  /* 0x00000300ff0bab82 */ /* 0x000e220000000800 */
[----:B------:R-:W-:Y:S01]  /*0a90*/  ULDC UR8, c[0x0][0xc] ;  /* 0x0000030000087ab9 */ /* 0x000fe20000000800 */
[----:B------:R-:W-:Y:S01]  /*0aa0*/  ULDC UR9, c[0x0][0x10] ;  /* 0x0000040000097ab9 */ /* 0x000fe20000000800 */
[----:B------:R-:W-:Y:S01]  /*0ab0*/  ULDC UR7, c[0x0][0x14] ;  /* 0x0000050000077ab9 */ /* 0x000fe20000000800 */
[----:B------:R-:W-:-:S04]  /*0ac0*/  UIMAD.WIDE.U32 UR8, UR8, UR9, URZ ;  /* 0x00000009080872a5 */ /* 0x000fc8000f8e003f */
[----:B------:R-:W-:Y:S02]  /*0ad0*/  UIMAD.WIDE.U32 UR16, UR8, UR7, URZ ;  /* 0x00000007081072a5 */ /* 0x000fe4000f8e003f */
[----:B------:R-:W-:-:S04]  /*0ae0*/  UIMAD UR13, UR9, UR7, URZ ;  /* 0x00000007090d72a4 */ /* 0x000fc8000f8e023f */
[----:B------:R-:W-:Y:S01]  /*0af0*/  UIADD3 UR13, UR17, UR13, URZ ;  /* 0x0000000d110d7290 */ /* 0x000fe2000fffe03f */
[----:B--2---:R-:W-:-:S04]  /*0b00*/  @P2 IMAD.WIDE.U32 R8, R4, R9, R6 ;  /* 0x0000000904082225 */ /* 0x004fc800078e0006 */
[----:B------:R-:W-:Y:S02]  /*0b10*/  @P2 IMAD.MOV.U32 R13, RZ, RZ, R8 ;  /* 0x000000ffff0d2224 */ /* 0x000fe400078e0008 */
[----:B0-----:R-:W-:-:S04]  /*0b20*/  @!P2 IMAD.WIDE.U32 R6, R11, R12, R4 ;  /* 0x0000000c0b06a225 */ /* 0x001fc800078e0004 */
[----:B------:R-:W-:Y:S02]  /*0b30*/  @P2 IMAD.MOV.U32 R11, RZ, RZ, RZ ;  /* 0x000000ffff0b2224 */ /* 0x000fe400078e00ff */
[----:B------:R-:W-:Y:S02]  /*0b40*/  @!P2 IMAD.MOV.U32 R13, RZ, RZ, R6 ;  /* 0x000000ffff0da224 */ /* 0x000fe400078e0006 */
[----:B------:R-:W-:Y:S02]  /*0b50*/  @P2 IMAD.IADD R10, R9, 0x1, R11 ;  /* 0x00000001090a2824 */ /* 0x000fe400078e020b */
[----:B------:R-:W-:Y:S01]  /*0b60*/  @!P2 IMAD.MOV.U32 R10, RZ, RZ, R7 ;  /* 0x000000ffff0aa224 */ /* 0x000fe200078e0007 */
[----:B------:R0:W-:Y:S01]  /*0b70*/  STL [R1+0x78], R13 ;  /* 0x0000780d01007387 */ /* 0x0001e20000100800 */
[----:B------:R-:W-:Y:S02]  /*0b80*/  IMAD.MOV.U32 R18, RZ, RZ, R13 ;  /* 0x000000ffff127224 */ /* 0x000fe400078e000d */
[----:B------:R-:W-:Y:S01]  /*0b90*/  IMAD.MOV.U32 R19, RZ, RZ, R10 ;  /* 0x000000ffff137224 */ /* 0x000fe200078e000a */
[----:B------:R0:W-:Y:S01]  /*0ba0*/  STL [R1+0x74], R10 ;  /* 0x0000740a01007387 */ /* 0x0001e20000100800 */
[----:B------:R-:W-:Y:S05]  /*0bb0*/  @P0 BRA `(.L_x_9) ;  /* 0x0000000000280947 */ /* 0x000fea0003800000 */
[----:B------:R-:W-:Y:S01]  /*0bc0*/  IADD3 R18, P0, R18, UR16, RZ ;  /* 0x0000001012127c10 */ /* 0x000fe2000ff1e0ff */
[----:B------:R-:W-:Y:S02]  /*0bd0*/  UISETP.GE.U32.AND UP0, UPT, UR14, 0x5, UPT ;  /* 0x000000050e00788c */ /* 0x000fe4000bf06070 */
[----:B------:R-:W-:Y:S01]  /*0be0*/  UIMAD.WIDE.U32 UR4, UR14, -0x33333333, URZ ;  /* 0xcccccccd0e0478a5 */ /* 0x000fe2000f8e003f */
[----:B------:R-:W-:Y:S01]  /*0bf0*/  IADD3.X R19, R19, UR13, RZ, P0, !PT ;  /* 0x0000000d13137c10 */ /* 0x000fe200087fe4ff */
[----:B------:R1:W-:Y:S02]  /*0c00*/  STL [R1+0x78], R18 ;  /* 0x0000781201007387 */ /* 0x0003e40000100800 */
[----:B------:R-:W-:Y:S02]  /*0c10*/  USHF.R.U32.HI UR5, URZ, 0x2, UR5 ;  /* 0x000000023f057899 */ /* 0x000fe40008011605 */
[----:B------:R1:W-:Y:S01]  /*0c20*/  STL [R1+0x74], R19 ;  /* 0x0000741301007387 */ /* 0x0003e20000100800 */
[----:B------:R-:W-:-:S02]  /*0c30*/  UMOV UR4, URZ ;  /* 0x0000003f00047c82 */ /* 0x000fc40008000000 */
[----:B------:R-:W-:Y:S02]  /*0c40*/  @UP0 ULOP3.LUT UR4, UR5, 0x1, URZ, 0xc0, !UPT ;  /* 0x0000000105040892 */ /* 0x000fe4000f8ec03f */
[----:B------:R-:W-:-:S12]  /*0c50*/  UIMAD UR5, UR5, -0x5, UR14 ;  /* 0xfffffffb050578a4 */ /* 0x000fd8000f8e020e */
.L_x_9:
[----:B------:R-:W-:Y:S01]  /*0c60*/  IMAD.MOV.U32 R8, RZ, RZ, -0x1 ;  /* 0xffffffffff087424 */ /* 0x000fe200078e00ff */
[----:B------:R-:W-:Y:S01]  /*0c70*/  ISETP.GE.U32.AND P0, PT, R18, UR22, PT ;  /* 0x0000001612007c0c */ /* 0x000fe2000bf06070 */
[----:B------:R-:W-:Y:S01]  /*0c80*/  IMAD.MOV.U32 R6, RZ, RZ, -0x1 ;  /* 0xffffffffff067424 */ /* 0x000fe200078e00ff */
[----:B------:R-:W-:Y:S01]  /*0c90*/  PRMT R0, RZ, 0x7610, R0 ;  /* 0x00007610ff007816 */ /* 0x000fe20000000000 */
[----:B------:R-:W-:Y:S01]  /*0ca0*/  IMAD.MOV.U32 R7, RZ, RZ, -0x1 ;  /* 0xffffffffff077424 */ /* 0x000fe200078e00ff */
[----:B------:R2:W-:Y:S01]  /*0cb0*/  STL [R1+0x7c], R8 ;  /* 0x00007c0801007387 */ /* 0x0005e20000100800 */
[----:B------:R-:W-:-:S03]  /*0cc0*/  ISETP.GE.U32.AND.EX P0, PT, R19, UR23, PT, P0 ;  /* 0x0000001713007c0c */ /* 0x000fc6000bf06100 */
[----:B------:R2:W-:Y:S04]  /*0cd0*/  STL [R1+0x70], R6 ;  /* 0x0000700601007387 */ /* 0x0005e80000100800 */
[----:B------:R2:W-:Y:S06]  /*0ce0*/  STL [R1+0x80], R7 ;  /* 0x0000800701007387 */ /* 0x0005ec0000100800 */
[----:B------:R-:W-:Y:S05]  /*0cf0*/  @P0 BRA `(.L_x_10) ;  /* 0x0000000400680947 */ /* 0x000fea0003800000 */
[----:B------:R-:W3:Y:S01]  /*0d00*/  LDC.64 R14, c[0x0][0x628] ;  /* 0x00018a00ff0e7b82 */ /* 0x000ee20000000a00 */
[----:B--2---:R-:W-:Y:S02]  /*0d10*/  IMAD.MOV.U32 R6, RZ, RZ, R18 ;  /* 0x000000ffff067224 */ /* 0x004fe400078e0012 */
[----:B------:R-:W-:-:S05]  /*0d20*/  IMAD.MOV.U32 R7, RZ, RZ, R19 ;  /* 0x000000ffff077224 */ /* 0x000fca00078e0013 */
[----:B------:R-:W2:Y:S08]  /*0d30*/  LDC R0, c[0x0][0x630] ;  /* 0x00018c00ff007b82 */ /* 0x000eb00000000800 */
[----:B------:R-:W4:Y:S01]  /*0d40*/  LDC.64 R16, c[0x0][0x620] ;  /* 0x00018800ff107b82 */ /* 0x000f220000000a00 */
[----:B---3--:R-:W-:-:S04]  /*0d50*/  ISETP.NE.U32.AND P0, PT, R14, RZ, PT ;  /* 0x000000ff0e00720c */ /* 0x008fc80003f05070 */
[----:B------:R-:W-:-:S13]  /*0d60*/  ISETP.NE.AND.EX P0, PT, R15, RZ, PT, P0 ;  /* 0x000000ff0f00720c */ /* 0x000fda0003f05300 */
[----:B--2-4-:R-:W-:Y:S05]  /*0d70*/  @!P0 BRA `(.L_x_11) ;  /* 0x0000000000288947 */ /* 0x014fea0003800000 */
[----:B------:R-:W2:Y:S02]  /*0d80*/  LDC R11, c[0x0][0x634] ;  /* 0x00018d00ff0b7b82 */ /* 0x000ea40000000800 */
[----:B--2---:R-:W-:-:S05]  /*0d90*/  IADD3 R11, P0, R18, R11, RZ ;  /* 0x0000000b120b7210 */ /* 0x004fca0007f1e0ff */
[----:B0-----:R-:W-:-:S04]  /*0da0*/  IMAD.X R13, RZ, RZ, R19, P0 ;  /* 0x000000ffff0d7224 */ /* 0x001fc800000e0613 */
[----:B------:R-:W-:-:S04]  /*0db0*/  IMAD.WIDE.U32 R6, R13, R14, RZ ;  /* 0x0000000e0d067225 */ /* 0x000fc800078e00ff */
[----:B------:R-:W-:-:S04]  /*0dc0*/  IMAD.WIDE.U32 R8, P0, R11, R15, R6 ;  /* 0x0000000f0b087225 */ /* 0x000fc80007800006 */
[----:B------:R-:W-:-:S04]  /*0dd0*/  IMAD.WIDE.U32 R6, R11, R14, RZ ;  /* 0x0000000e0b067225 */ /* 0x000fc800078e00ff */
[----:B------:R-:W-:Y:S01]  /*0de0*/  IMAD.X R11, RZ, RZ, RZ, P0 ;  /* 0x000000ffff0b7224 */ /* 0x000fe200000e06ff */
[----:B------:R-:W-:Y:S01]  /*0df0*/  IADD3 RZ, P0, R7, R8, RZ ;  /* 0x0000000807ff7210 */ /* 0x000fe20007f1e0ff */
[----:B------:R-:W-:-:S04]  /*0e00*/  IMAD.MOV.U32 R10, RZ, RZ, R9 ;  /* 0x000000ffff0a7224 */ /* 0x000fc800078e0009 */
[----:B------:R-:W-:-:S08]  /*0e10*/  IMAD.WIDE.U32.X R6, R13, R15, R10, P0 ;  /* 0x0000000f0d067225 */ /* 0x000fd000000e040a */
.L_x_11:
[-CC-:B------:R-:W-:Y:S01]  /*0e20*/  SHF.R.U64 R25, R6, R0.reuse, R7.reuse ;  /* 0x0000000006197219 */ /* 0x180fe20000001207 */
[----:B0-----:R-:W0:Y:S01]  /*0e30*/  LDC R10, c[0x0][0x618] ;  /* 0x00018600ff0a7b82 */ /* 0x001e220000000800 */
[----:B------:R-:W-:Y:S01]  /*0e40*/  SHF.R.U32.HI R5, RZ, R0, R7 ;  /* 0x00000000ff057219 */ /* 0x000fe20000011607 */
[----:B------:R-:W-:Y:S01]  /*0e50*/  IMAD.MOV.U32 R6, RZ, RZ, R18 ;  /* 0x000000ffff067224 */ /* 0x000fe200078e0012 */
[----:B------:R-:W-:Y:S01]  /*0e60*/  IADD3 R9, P0, RZ, -R25, RZ ;  /* 0x80000019ff097210 */ /* 0x000fe20007f1e0ff */
[----:B------:R-:W-:Y:S01]  /*0e70*/  IMAD.MOV.U32 R7, RZ, RZ, R19 ;  /* 0x000000ffff077224 */ /* 0x000fe200078e0013 */
[----:B------:R-:W-:Y:S01]  /*0e80*/  I2FP.F32.U32 R0, R4 ;  /* 0x0000000400007245 */ /* 0x000fe20000201000 */
[----:B------:R-:W-:Y:S02]  /*0e90*/  ULDC UR7, c[0x0][0x150] ;  /* 0x0000540000077ab9 */ /* 0x000fe40000000800 */
[----:B------:R-:W2:Y:S01]  /*0ea0*/  LDC.64 R22, c[0x0][0x640] ;  /* 0x00019000ff167b82 */ /* 0x000ea20000000a00 */
[----:B------:R-:W-:-:S02]  /*0eb0*/  IMAD.X R11, RZ, RZ, ~R5, P0 ;  /* 0x000000ffff0b7224 */ /* 0x000fc400000e0e05 */
[----:B------:R-:W-:Y:S01]  /*0ec0*/  FMUL R0, R0, UR7 ;  /* 0x0000000700007c20 */ /* 0x000fe20008400000 */
[----:B------:R-:W-:Y:S01]  /*0ed0*/  IMAD.WIDE.U32 R6, R9, R16, R6 ;  /* 0x0000001009067225 */ /* 0x000fe200078e0006 */
[----:B------:R-:W-:-:S03]  /*0ee0*/  ULDC UR7, c[0x0][0x154] ;  /* 0x0000550000077ab9 */ /* 0x000fc60000000800 */
[----:B------:R-:W-:Y:S01]  /*0ef0*/  IMAD R8, R11, R16, RZ ;  /* 0x000000100b087224 */ /* 0x000fe200078e02ff */
[----:B------:R-:W3:Y:S01]  /*0f00*/  LDC R5, c[0x0][0x144] ;  /* 0x00005100ff057b82 */ /* 0x000ee20000000800 */
[----:B------:R-:W4:Y:S02]  /*0f10*/  F2I.U32.TRUNC.NTZ R0, R0 ;  /* 0x0000000000007305 */ /* 0x000f24000020f000 */
[----:B------:R-:W-:-:S04]  /*0f20*/  IMAD R9, R9, R17, R8 ;  /* 0x0000001109097224 */ /* 0x000fc800078e0208 */
[----:B------:R-:W-:Y:S01]  /*0f30*/  IMAD.IADD R7, R7, 0x1, R9 ;  /* 0x0000000107077824 */ /* 0x000fe200078e0209 */
[----:B------:R-:W5:Y:S01]  /*0f40*/  LDC R16, c[0x0][0x608] ;  /* 0x00018200ff107b82 */ /* 0x000f620000000800 */
[----:B------:R-:W-:-:S03]  /*0f50*/  IMAD.MOV.U32 R9, RZ, RZ, -0x1 ;  /* 0xffffffffff097424 */ /* 0x000fc600078e00ff */
[--C-:B0-----:R-:W-:Y:S02]  /*0f60*/  SHF.R.U64 R14, R6, R10, R7.reuse ;  /* 0x0000000a060e7219 */ /* 0x101fe40000001207 */
[----:B------:R-:W-:Y:S02]  /*0f70*/  I2FP.F32.U32 R6, R12 ;  /* 0x0000000c00067245 */ /* 0x000fe40000201000 */
[----:B------:R-:W0:Y:S01]  /*0f80*/  LDC R20, c[0x0][0x658] ;  /* 0x00019600ff147b82 */ /* 0x000e220000000800 */
[----:B--2---:R-:W-:Y:S01]  /*0f90*/  ISETP.NE.U32.AND P0, PT, R22, RZ, PT ;  /* 0x000000ff1600720c */ /* 0x004fe20003f05070 */
[----:B----4-:R-:W-:Y:S02]  /*0fa0*/  IMAD.MOV R8, RZ, RZ, -R0 ;  /* 0x000000ffff087224 */ /* 0x010fe400078e0a00 */
[----:B------:R-:W-:Y:S01]  /*0fb0*/  FMUL R6, R6, UR7 ;  /* 0x0000000706067c20 */ /* 0x000fe20008400000 */
[----:B------:R-:W-:Y:S02]  /*0fc0*/  SHF.R.U32.HI R7, RZ, R10, R7 ;  /* 0x0000000aff077219 */ /* 0x000fe40000011607 */
[----:B------:R-:W-:Y:S01]  /*0fd0*/  ISETP.NE.AND.EX P0, PT, R23, RZ, PT, P0 ;  /* 0x000000ff1700720c */ /* 0x000fe20003f05300 */
[----:B------:R2:W4:Y:S01]  /*0fe0*/  F2I.U32.TRUNC.NTZ R13, R6 ;  /* 0x00000006000d7305 */ /* 0x000522000020f000 */
[----:B------:R-:W2:Y:S01]  /*0ff0*/  LDC R15, c[0x0][0x148] ;  /* 0x00005200ff0f7b82 */ /* 0x000ea20000000800 */
[----:B---3--:R-:W-:-:S07]  /*1000*/  IMAD R0, R5, R8, R4 ;  /* 0x0000000805007224 */ /* 0x008fce00078e0204 */
[----:B-1----:R-:W1:Y:S01]  /*1010*/  LDC R18, c[0x0][0x600] ;  /* 0x00018000ff127b82 */ /* 0x002e620000000800 */
[-CC-:B-----5:R-:W-:Y:S02]  /*1020*/  SHF.R.U64 R26, R14, R16.reuse, R7.reuse ;  /* 0x000000100e1a7219 */ /* 0x1a0fe40000001207 */
[----:B------:R-:W-:Y:S01]  /*1030*/  SHF.R.U32.HI R5, RZ, R16, R7 ;  /* 0x00000010ff057219 */ /* 0x000fe20000011607 */
[----:B------:R-:W-:-:S04]  /*1040*/  IMAD.MOV.U32 R7, RZ, RZ, 0x1 ;  /* 0x00000001ff077424 */ /* 0x000fc800078e00ff */
[----:B------:R-:W3:Y:S01]  /*1050*/  LDC R19, c[0x0][0x648] ;  /* 0x00019200ff137b82 */ /* 0x000ee20000000800 */
[-C--:B0-----:R-:W-:Y:S02]  /*1060*/  SHF.L.U32 R4, R9, R20.reuse, RZ ;  /* 0x0000001409047219 */ /* 0x081fe400000006ff */
[--C-:B------:R-:W-:Y:S02]  /*1070*/  SHF.R.U64 R16, R26, R20, R5.reuse ;  /* 0x000000141a107219 */ /* 0x100fe40000001205 */
[----:B------:R-:W-:Y:S02]  /*1080*/  LOP3.LUT R11, RZ, R4, RZ, 0x33, !PT ;  /* 0x00000004ff0b7212 */ /* 0x000fe400078e33ff */
[-C--:B------:R-:W-:Y:S01]  /*1090*/  SHF.R.U32.HI R5, RZ, R20.reuse, R5 ;  /* 0x00000014ff057219 */ /* 0x080fe20000011605 */
[----:B------:R-:W0:Y:S01]  /*10a0*/  LDC R21, c[0x0][0x638] ;  /* 0x00018e00ff157b82 */ /* 0x000e220000000800 */
[----:B------:R-:W-:Y:S01]  /*10b0*/  SHF.L.U32 R10, R7, R20, RZ ;  /* 0x00000014070a7219 */ /* 0x000fe200000006ff */
[----:B------:R-:W-:-:S06]  /*10c0*/  IMAD.MOV.U32 R4, RZ, RZ, R16 ;  /* 0x000000ffff047224 */ /* 0x000fcc00078e0010 */
[----:B------:R-:W0:Y:S01]  /*10d0*/  LDC R24, c[0x0][0x610] ;  /* 0x00018400ff187b82 */ /* 0x000e220000000800 */
[----:B--2-4-:R-:W-:Y:S05]  /*10e0*/  @!P0 BRA `(.L_x_12) ;  /* 0x0000000000288947 */ /* 0x014fea0003800000 */
[----:B------:R-:W2:Y:S02]  /*10f0*/  LDC R9, c[0x0][0x64c] ;  /* 0x00019300ff097b82 */ /* 0x000ea40000000800 */
[----:B--2---:R-:W-:-:S05]  /*1100*/  IADD3 R9, P0, R16, R9, RZ ;  /* 0x0000000910097210 */ /* 0x004fca0007f1e0ff */
[----:B------:R-:W-:-:S04]  /*1110*/  IMAD.X R17, RZ, RZ, R5, P0 ;  /* 0x000000ffff117224 */ /* 0x000fc800000e0605 */
[----:B------:R-:W-:-:S04]  /*1120*/  IMAD.WIDE.U32 R4, R17, R22, RZ ;  /* 0x0000001611047225 */ /* 0x000fc800078e00ff */
[----:B------:R-:W-:-:S04]  /*1130*/  IMAD.WIDE.U32 R6, P0, R9, R23, R4 ;  /* 0x0000001709067225 */ /* 0x000fc80007800004 */
[----:B------:R-:W-:-:S04]  /*1140*/  IMAD.WIDE.U32 R4, R9, R22, RZ ;  /* 0x0000001609047225 */ /* 0x000fc800078e00ff */
[----:B------:R-:W-:Y:S01]  /*1150*/  IMAD.X R9, RZ, RZ, RZ, P0 ;  /* 0x000000ffff097224 */ /* 0x000fe200000e06ff */
[----:B------:R-:W-:Y:S01]  /*1160*/  IADD3 RZ, P0, R5, R6, RZ ;  /* 0x0000000605ff7210 */ /* 0x000fe20007f1e0ff */
[----:B------:R-:W-:-:S04]  /*1170*/  IMAD.MOV.U32 R8, RZ, RZ, R7 ;  /* 0x000000ffff087224 */ /* 0x000fc800078e0007 */
[----:B------:R-:W-:-:S08]  /*1180*/  IMAD.WIDE.U32.X R4, R17, R23, R8, P0 ;  /* 0x0000001711047225 */ /* 0x000fd000000e0408 */
.L_x_12:
[----:B---3--:R-:W-:Y:S01]  /*1190*/  SHF.R.U64 R4, R4, R19, R5 ;  /* 0x0000001304047219 */ /* 0x008fe20000001205 */
[----:B-1----:R-:W-:Y:S01]  /*11a0*/  VIADD R5, R18, 0xffffffff ;  /* 0xffffffff12057836 */ /* 0x002fe20000000000 */
[----:B------:R-:W-:Y:S01]  /*11b0*/  LOP3.LUT R11, R26, R11, RZ, 0xc0, !PT ;  /* 0x0000000b1a0b7212 */ /* 0x000fe200078ec0ff */
[----:B------:R-:W-:Y:S02]  /*11c0*/  IMAD.MOV R13, RZ, RZ, -R13 ;  /* 0x000000ffff0d7224 */ /* 0x000fe400078e0a0d */
[----:B------:R-:W-:Y:S01]  /*11d0*/  IMAD.MOV R6, RZ, RZ, -R4 ;  /* 0x000000ffff067224 */ /* 0x000fe200078e0a04 */
[----:B------:R-:W-:Y:S01]  /*11e0*/  LOP3.LUT R14, R14, R5, RZ, 0xc0, !PT ;  /* 0x000000050e0e7212 */ /* 0x000fe200078ec0ff */
[----:B------:R-:W-:Y:S02]  /*11f0*/  @P2 IMAD R0, R15, R13, R12 ;  /* 0x0000000d0f002224 */ /* 0x000fe400078e020c */
[----:B------:R-:W-:Y:S02]  /*1200*/  IMAD R11, R10, R4, R11 ;  /* 0x000000040a0b7224 */ /* 0x000fe400078e020b */
[----:B0-----:R-:W-:-:S02]  /*1210*/  IMAD R5, R6, R21, R16 ;  /* 0x0000001506057224 */ /* 0x001fc400078e0210 */
[----:B------:R-:W-:Y:S02]  /*1220*/  IMAD R4, R11, R24, R0 ;  /* 0x000000180b047224 */ /* 0x000fe400078e0200 */
[----:B------:R-:W-:Y:S02]  /*1230*/  IMAD R5, R5, R18, R14 ;  /* 0x0000001205057224 */ /* 0x000fe400078e020e */
[----:B------:R-:W-:-:S03]  /*1240*/  IMAD.MOV.U32 R0, RZ, RZ, 0x1 ;  /* 0x00000001ff007424 */ /* 0x000fc600078e00ff */
[----:B------:R-:W-:Y:S02]  /*1250*/  SEL R6, R5, R4, !P2 ;  /* 0x0000000405067207 */ /* 0x000fe40005000000 */
[----:B------:R-:W-:-:S03]  /*1260*/  SEL R4, R4, R5, !P2 ;  /* 0x0000000504047207 */ /* 0x000fc60005000000 */
[----:B------:R3:W-:Y:S04]  /*1270*/  STL [R1+0x80], R6 ;  /* 0x0000800601007387 */ /* 0x0007e80000100800 */
[----:B------:R3:W-:Y:S04]  /*1280*/  STL [R1+0x70], R25 ;  /* 0x0000701901007387 */ /* 0x0007e80000100800 */
[----:B------:R3:W-:Y:S02]  /*1290*/  STL [R1+0x7c], R4 ;  /* 0x00007c0401007387 */ /* 0x0007e40000100800 */
.L_x_10:
[----:B------:R-:W-:Y:S05]  /*12a0*/  @!P1 BRA `(.L_x_13) ;  /* 0x000000dc00109947 */ /* 0x000fea0003800000 */
[----:B------:R-:W-:-:S06]  /*12b0*/  UISETP.GT.U32.AND UP0, UPT, UR12, 0x1, UPT ;  /* 0x000000010c00788c */ /* 0x000fcc000bf04070 */
[----:B------:R-:W-:-:S13]  /*12c0*/  PLOP3.LUT P0, PT, PT, PT, UP0, 0x80, 0x0 ;  /* 0x000000000000781c */ /* 0x000fda0003f0f008 */
[----:B------:R-:W-:Y:S05]  /*12d0*/  @P0 EXIT ;  /* 0x000000000000094d */ /* 0x000fea0003800000 */
.L_x_14:
[----:B------:R-:W-:-:S08]  /*12e0*/  NOP ;  /* 0x0000000000007918 */ /* 0x000fd00000000000 */
[----:B------:R-:W4:Y:S02]  /*12f0*/  USETMAXREG.TRY_ALLOC.CTAPOOL UP0, 0xe8 ;  /* 0x000000e8000079c8 */ /* 0x000f240008000600 */
[----:B----4-:R-:W-:-:S13]  /*1300*/  PLOP3.LUT P0, PT, PT, PT, UP0, 0x80, 0x0 ;  /* 0x000000000000781c */ /* 0x010fda0003f0f008 */
[----:B------:R-:W-:Y:S05]  /*1310*/  @!P0 BRA `(.L_x_14) ;  /* 0xfffffffc00f08947 */ /* 0x000fea000383ffff */
[----:B------:R-:W-:-:S13]  /*1320*/  LOP3.LUT P0, RZ, R0, 0xff, RZ, 0xc0, !PT ;  /* 0x000000ff00ff7812 */ /* 0x000fda000780c0ff */
[----:B------:R-:W-:Y:S05]  /*1330*/  @!P0 EXIT ;  /* 0x000000000000894d */ /* 0x000fea0003800000 */
[----:B------:R-:W4:Y:S01]  /*1340*/  S2UR UR6, SR_CgaCtaId ;  /* 0x00000000000679c3 */ /* 0x000f220000008800 */
[----:B------:R-:W-:Y:S01]  /*1350*/  SHF.R.S32.HI R3, RZ, 0x1f, R2 ;  /* 0x0000001fff037819 */ /* 0x000fe20000011402 */
[----:B------:R-:W-:Y:S01]  /*1360*/  UIADD3 UR7, UR18, -0x1, URZ ;  /* 0xffffffff12077890 */ /* 0x000fe2000fffe03f */
[----:B------:R-:W-:Y:S02]  /*1370*/  UMOV UR22, 0x400 ;  /* 0x0000040000167882 */ /* 0x000fe40000000000 */
[CC--:B------:R-:W-:Y:S01]  /*1380*/  LEA.HI R0, R3.reuse, R2.reuse, RZ, 0x2 ;  /* 0x0000000203007211 */ /* 0x0c0fe200078f10ff */
[----:B------:R-:W-:Y:S01]  /*1390*/  UISETP.LT.AND UP0, UPT, UR14, 0x1, UPT ;  /* 0x000000010e00788c */ /* 0x000fe2000bf01270 */
[----:B------:R-:W-:Y:S01]  /*13a0*/  LEA.HI R3, R3, R2, RZ, 0x5 ;  /* 0x0000000203037211 */ /* 0x000fe200078f28ff */
[----:B------:R-:W-:Y:S01]  /*13b0*/  ULOP3.LUT UR30, UR15, 0x1, URZ, 0xfc, !UPT ;  /* 0x000000010f1e7892 */ /* 0x000fe2000f8efc3f */
[--C-:B---3--:R-:W-:Y:S01]  /*13c0*/  SHF.R.S32.HI R4, RZ, 0x2, R0.reuse ;  /* 0x00000002ff047819 */ /* 0x108fe20000011400 */
[----:B------:R-:W-:Y:S01]  /*13d0*/  USEL UR19, UR14, 0x1, UP0 ;  /* 0x000000010e137887 */ /* 0x000fe20008000000 */
[----:B------:R-:W-:Y:S01]  /*13e0*/  SHF.R.S32.HI R5, RZ, 0x1f, R0 ;  /* 0x0000001fff057819 */ /* 0x000fe20000011400 */
[----:B------:R-:W-:Y:S01]  /*13f0*/  UISETP.NE.AND UP0, UPT, UR7, URZ, UPT ;  /* 0x0000003f0700728c */ /* 0x000fe2000bf05270 */
[----:B--2---:R-:W-:Y:S01]  /*1400*/  SHF.R.S32.HI R7, RZ, 0x5, R3 ;  /* 0x00000005ff077819 */ /* 0x004fe20000011403 */
[----:B------:R-:W-:Y:S01]  /*1410*/  USHF.L.U32 UR29, UR14, 0x1, URZ ;  /* 0x000000010e1d7899 */ /* 0x000fe2000800063f */
[----:B------:R-:W-:Y:S01]  /*1420*/  LEA.HI R5, R5, R4, RZ, 0x3 ;  /* 0x0000000405057211 */ /* 0x000fe200078f18ff */
[----:B------:R-:W-:Y:S01]  /*1430*/  UIADD3 UR19, -UR19, UR14, URZ ;  /* 0x0000000e13137290 */ /* 0x000fe2000fffe13f */
[----:B------:R-:W-:Y:S01]  /*1440*/  LOP3.LUT R3, R0, 0xfffffffc, RZ, 0xc0, !PT ;  /* 0xfffffffc00037812 */ /* 0x000fe200078ec0ff */
[----:B------:R-:W-:Y:S01]  /*1450*/  USEL UR27, URZ, 0x1, UP0 ;  /* 0x000000013f1b7887 */ /* 0x000fe20008000000 */
[----:B------:R-:W-:-:S03]  /*1460*/  LOP3.LUT R5, R5, 0xfffffff8, RZ, 0xc0, !PT ;  /* 0xfffffff805057812 */ /* 0x000fc600078ec0ff */
[----:B------:R-:W-:Y:S01]  /*1470*/  IMAD.IADD R6, R2, 0x1, -R3 ;  /* 0x0000000102067824 */ /* 0x000fe200078e0a03 */
[----:B----4-:R-:W-:Y:S01]  /*1480*/  ULEA UR22, UR6, UR22, 0x18 ;  /* 0x0000001606167291 */ /* 0x010fe2000f8ec03f */
[----:B------:R-:W-:Y:S01]  /*1490*/  IMAD.IADD R4, R4, 0x1, -R5 ;  /* 0x0000000104047824 */ /* 0x000fe200078e0a05 */
[----:B------:R-:W-:Y:S02]  /*14a0*/  USHF.L.U32 UR6, UR7, 0x3, URZ ;  /* 0x0000000307067899 */ /* 0x000fe4000800063f */
[----:B------:R2:W-:Y:S01]  /*14b0*/  STL [R1+0x84], R6 ;  /* 0x0000840601007387 */ /* 0x0005e20000100800 */
[----:B------:R-:W-:Y:S01]  /*14c0*/  UIADD3 UR28, UR22, 0x60, URZ ;  /* 0x00000060161c7890 */ /* 0x000fe2000fffe03f */
[--C-:B------:R-:W-:Y:S01]  /*14d0*/  IMAD R0, R7, -0x10, -R4.reuse ;  /* 0xfffffff007007824 */ /* 0x100fe200078e0a04 */
[----:B------:R-:W-:Y:S01]  /*14e0*/  ULOP3.LUT UR6, UR6, 0x8, URZ, 0xc0, !UPT ;  /* 0x0000000806067892 */ /* 0x000fe2000f8ec03f */
[----:B------:R-:W-:Y:S01]  /*14f0*/  SHF.R.S32.HI R5, RZ, 0x1f, R4 ;  /* 0x0000001fff057819 */ /* 0x000fe20000011404 */
[----:B------:R-:W-:-:S02]  /*1500*/  ULEA UR18, UR18, UR28, 0x3 ;  /* 0x0000001c12127291 */ /* 0x000fc4000f8e183f */
[----:B------:R-:W-:Y:S02]  /*1510*/  ULOP3.LUT UR26, UR6, 0x8, URZ, 0x3c, !UPT ;  /* 0x00000008061a7892 */ /* 0x000fe4000f8e3c3f */
[----:B------:R-:W-:Y:S01]  /*1520*/  ULOP3.LUT UR12, UR6, 0x18, URZ, 0x3c, !UPT ;  /* 0x00000018060c7892 */ /* 0x000fe2000f8e3c3f */
[----:B------:R-:W-:Y:S02]  /*1530*/  IMAD.WIDE R2, R7, 0x10, R4 ;  /* 0x0000001007027825 */ /* 0x000fe400078e0204 */
[----:B------:R-:W-:Y:S02]  /*1540*/  ULDC UR6, c[0x0][0x284] ;  /* 0x0000a10000067ab9 */ /* 0x000fe40000000800 */
[----:B------:R-:W-:-:S05]  /*1550*/  VIADD R0, R0, UR6 ;  /* 0x0000000600007c36 */ /* 0x000fca0008000000 */
[----:B------:R2:W-:Y:S04]  /*1560*/  STL [R1+0x90], R0 ;  /* 0x0000900001007387 */ /* 0x0005e80000100800 */
[----:B------:R2:W-:Y:S02]  /*1570*/  STL.64 [R1+0x88], R2 ;  /* 0x0000880201007387 */ /* 0x0005e40000100a00 */
.L_x_297:
[----:B--2---:R-:W-:Y:S01]  /*1580*/  IMAD.U32 R0, RZ, RZ, UR27 ;  /* 0x0000001bff007e24 */ /* 0x004fe2000f8e00ff */
[----:B0-----:R-:W2:Y:S01]  /*1590*/  LDC R2, c[0x0][0x28c] ;  /* 0x0000a300ff027b82 */ /* 0x001ea20000000800 */
[----:B------:R-:W-:Y:S01]  /*15a0*/  UMOV UR6, URZ ;  /* 0x0000003f00067c82 */ /* 0x000fe20008000000 */
[----:B------:R-:W-:Y:S02]  /*15b0*/  UMOV UR24, UR5 ;  /* 0x0000000500187c82 */ /* 0x000fe40008000000 */
[----:B------:R-:W-:-:S04]  /*15c0*/  SHF.L.U32 R0, R0, 0x1f, RZ ;  /* 0x0000001f00007819 */ /* 0x000fc800000006ff */
[----:B------:R-:W3:Y:S01]  /*15d0*/  SYNCS.PHASECHK.TRANS64.TRYWAIT P0, [UR18+-0x8], R0 ;  /* 0xfffff800ff0075a7 */ /* 0x000ee20008000152 */
[----:B--2---:R-:W-:Y:S01]  /*15e0*/  ISETP.GE.AND P1, PT, R2, 0x1, PT ;  /* 0x000000010200780c */ /* 0x004fe20003f26270 */
[----:B-1-34-:R-:W-:-:S12]  /*15f0*/  @!P0 BRA `(.L_x_15) ;  /* 0x000000e800808947 */ /* 0x01afd80003800000 */
.L_x_320:
[----:B------:R3:W-:Y:S01]  /*1600*/  STL [R1+0x6c], RZ ;  /* 0x00006cff01007387 */ /* 0x0007e20000100800 */
[----:B------:R-:W-:Y:S01]  /*1610*/  UMOV UR23, UR4 ;  /* 0x0000000400177c82 */ /* 0x000fe20008000000 */
[----:B------:R-:W-:Y:S01]  /*1620*/  UMOV UR7, URZ ;  /* 0x0000003f00077c82 */ /* 0x000fe20008000000 */
[----:B------:R-:W-:Y:S01]  /*1630*/  UMOV UR8, URZ ;  /* 0x0000003f00087c82 */ /* 0x000fe20008000000 */
[----:B------:R3:W-:Y:S01]  /*1640*/  STL [R1+0x68], RZ ;  /* 0x000068ff01007387 */ /* 0x0007e20000100800 */
[----:B--2---:R-:W-:Y:S01]  /*1650*/  IMAD.MOV.U32 R0, RZ, RZ, RZ ;  /* 0x000000ffff007224 */ /* 0x004fe200078e00ff */
[----:B------:R-:W-:Y:S02]  /*1660*/  CS2R R2, SRZ ;  /* 0x0000000000027805 */ /* 0x000fe4000001ff00 */
[----:B------:R-:W-:Y:S01]  /*1670*/  CS2R R4, SRZ ;  /* 0x0000000000047805 */ /* 0x000fe2000001ff00 */
[----:B------:R3:W-:Y:S01]  /*1680*/  STL [R1+0x64], RZ ;  /* 0x000064ff01007387 */ /* 0x0007e20000100800 */
[----:B------:R-:W-:-:S02]  /*1690*/  CS2R R6, SRZ ;  /* 0x0000000000067805 */ /* 0x000fc4000001ff00 */
[----:B------:R-:W-:Y:S02]  /*16a0*/  CS2R R8, SRZ ;  /* 0x0000000000087805 */ /* 0x000fe4000001ff00 */
[----:B0-----:R-:W-:Y:S01]  /*16b0*/  CS2R R10, SRZ ;  /* 0x00000000000a7805 */ /* 0x001fe2000001ff00 */
[----:B------:R3:W-:Y:S01]  /*16c0*/  STL [R1+0x60], RZ ;  /* 0x000060ff01007387 */ /* 0x0007e20000100800 */
[----:B------:R-:W-:Y:S02]  /*16d0*/  CS2R R12, SRZ ;  /* 0x00000000000c7805 */ /* 0x000fe4000001ff00 */
[----:B------:R-:W-:Y:S02]  /*16e0*/  CS2R R14, SRZ ;  /* 0x00000000000e7805 */ /* 0x000fe4000001ff00 */
[----:B------:R-:W-:Y:S01]  /*16f0*/  CS2R R16, SRZ ;  /* 0x0000000000107805 */ /* 0x000fe2000001ff00 */
[----:B------:R3:W-:Y:S01]  /*1700*/  STL [R1+0x5c], RZ ;  /* 0x00005cff01007387 */ /* 0x0007e20000100800 */
[----:B-1----:R-:W-:-:S02]  /*1710*/  CS2R R18, SRZ ;  /* 0x0000000000127805 */ /* 0x002fc4000001ff00 */
[----:B------:R-:W-:Y:S02]  /*1720*/  CS2R R20, SRZ ;  /* 0x0000000000147805 */ /* 0x000fe4000001ff00 */
[----:B------:R-:W-:Y:S01]  /*1730*/  CS2R R22, SRZ ;  /* 0x0000000000167805 */ /* 0x000fe2000001ff00 */
[----:B------:R3:W-:Y:S01]  /*1740*/  STL [R1+0x58], RZ ;  /* 0x000058ff01007387 */ /* 0x0007e20000100800 */
[----:B------:R-:W-:Y:S02]  /*1750*/  CS2R R152, SRZ ;  /* 0x0000000000987805 */ /* 0x000fe4000001ff00 */
[----:B------:R-:W-:Y:S02]  /*1760*/  CS2R R154, SRZ ;  /* 0x00000000009a7805 */ /* 0x000fe4000001ff00 */
[----:B------:R-:W-:Y:S01]  /*1770*/  CS2R R156, SRZ ;  /* 0x00000000009c7805 */ /* 0x000fe2000001ff00 */
[----:B------:R3:W-:Y:S01]  /*1780*/  STL [R1+0x54], RZ ;  /* 0x000054ff01007387 */ /* 0x0007e20000100800 */
[----:B------:R-:W-:-:S02]  /*1790*/  CS2R R158, SRZ ;  /* 0x00000000009e7805 */ /* 0x000fc4000001ff00 */
        /* <DEDUP_REMOVED lines=44> */
[----:B------:R-:W-:Y:S01]  /*1a60*/  CS2R R226, SRZ ;  /* 0x0000000000e27805 */ /* 0x000fe2000001ff00 */
[----:B------:R-:W-:Y:S01]  /*1a70*/  IMAD.MOV.U32 R228, RZ, RZ, RZ ;  /* 0x000000ffffe47224 */ /* 0x000fe200078e00ff */
[----:B------:R3:W-:Y:S01]  /*1a80*/  STL [R1+0x24], RZ ;  /* 0x000024ff01007387 */ /* 0x0007e20000100800 */
[----:B------:R-:W-:Y:S02]  /*1a90*/  CS2R R24, SRZ ;  /* 0x0000000000187805 */ /* 0x000fe4000001ff00 */
[----:B------:R-:W-:-:S02]  /*1aa0*/  CS2R R26, SRZ ;  /* 0x00000000001a7805 */ /* 0x000fc4000001ff00 */
[----:B------:R-:W-:Y:S01]  /*1ab0*/  CS2R R28, SRZ ;  /* 0x00000000001c7805 */ /* 0x000fe2000001ff00 */
[----:B------:R3:W-:Y:S01]  /*1ac0*/  STL [R1+0x20], RZ ;  /* 0x000020ff01007387 */ /* 0x0007e20000100800 */
[----:B------:R-:W-:Y:S02]  /*1ad0*/  CS2R R30, SRZ ;  /* 0x00000000001e7805 */ /* 0x000fe4000001ff00 */
[----:B------:R-:W-:Y:S02]  /*1ae0*/  CS2R R32, SRZ ;  /* 0x0000000000207805 */ /* 0x000fe4000001ff00 */
[----:B------:R-:W-:Y:S01]  /*1af0*/  CS2R R34, SRZ ;  /* 0x0000000000227805 */ /* 0x000fe2000001ff00 */
        /* <DEDUP_REMOVED lines=28> */
[----:B------:R3:W-:Y:S01]  /*1cc0*/  STL [R1], RZ ;  /* 0x000000ff01007387 */ /* 0x0007e20000100800 */
[----:B------:R-:W-:Y:S02]  /*1cd0*/  CS2R R78, SRZ ;  /* 0x00000000004e7805 */ /* 0x000fe4000001ff00 */
[----:B------:R-:W-:Y:S02]  /*1ce0*/  CS2R R80, SRZ ;  /* 0x0000000000507805 */ /* 0x000fe4000001ff00 */
[----:B------:R-:W-:Y:S02]  /*1cf0*/  CS2R R82, SRZ ;  /* 0x0000000000527805 */ /* 0x000fe4000001ff00 */
[----:B------:R-:W-:Y:S02]  /*1d00*/  CS2R R84, SRZ ;  /* 0x0000000000547805 */ /* 0x000fe4000001ff00 */
[----:B------:R-:W-:-:S02]  /*1d10*/  CS2R R86, SRZ ;  /* 0x0000000000567805 */ /* 0x000fc4000001ff00 */
[----:B------:R-:W-:Y:S02]  /*1d20*/  CS2R R88, SRZ ;  /* 0x0000000000587805 */ /* 0x000fe4000001ff00 */
        /* <DEDUP_REMOVED lines=30> */
[----:B------:R-:W-:Y:S01]  /*1f10*/  CS2R R150, SRZ ;  /* 0x0000000000967805 */ /* 0x000fe2000001ff00 */
[----:B---3--:R-:W-:Y:S06]  /*1f20*/  @!P1 BRA `(.L_x_16) ;  /* 0x0000001000a09947 */ /* 0x008fec0003800000 */
[----:B------:R-:W-:-:S06]  /*1f30*/  UISETP.NE.AND UP0, UPT, UR30, 0x3, UPT ;  /* 0x000000031e00788c */ /* 0x000fcc000bf05270 */
[----:B------:R-:W-:-:S13]  /*1f40*/  PLOP3.LUT P1, PT, PT, PT, UP0, 0x80, 0x0 ;  /* 0x000000000000781c */ /* 0x000fda0003f2f008 */
[----:B------:R-:W-:Y:S05]  /*1f50*/  @!P1 BRA `(.L_x_17) ;  /* 0x0000000000049947 */ /* 0x000fea0003800000 */
[----:B------:R-:W-:Y:S01]  /*1f60*/  BPT.TRAP 0x1 ;  /* 0x000000040000795c */ /* 0x000fe20000300000 */
.L_x_17:
[----:B------:R-:W-:Y:S01]  /*1f70*/  ULEA UR6, UR5, UR22, 0x3 ;  /* 0x0000001605067291 */ /* 0x000fe2000f8e183f */
[----:B------:R-:W-:-:S05]  /*1f80*/  IMAD.U32 R0, RZ, RZ, UR4 ;  /* 0x00000004ff007e24 */ /* 0x000fca000f8e00ff */
[----:B------:R-:W-:-:S04]  /*1f90*/  SHF.L.U32 R0, R0, 0x1f, RZ ;  /* 0x0000001f00007819 */ /* 0x000fc800000006ff */
[----:B------:R0:W1:Y:S01]  /*1fa0*/  SYNCS.PHASECHK.TRANS64.TRYWAIT P0, [UR6], R0 ;  /* 0x00000000ff0075a7 */ /* 0x0000620008000146 */
[----:B------:R-:W-:Y:S05]  /*1fb0*/  @!P1 BRA `(.L_x_18) ;  /* 0x0000000000049947 */ /* 0x000fea0003800000 */
[----:B------:R-:W-:Y:S01]  /*1fc0*/  BPT.TRAP 0x1 ;  /* 0x000000040000795c */ /* 0x000fe20000300000 */
.L_x_18:
[----:B-1----:R-:W-:Y:S05]  /*1fd0*/  @P0 BRA `(.L_x_19) ;  /* 0x0000000000080947 */ /* 0x002fea0003800000 */
[----:B------:R-:W1:Y:S02]  /*1fe0*/  SYNCS.PHASECHK.TRANS64.TRYWAIT P0, [UR6], R0 ;  /* 0x00000000ff0075a7 */ /* 0x000e640008000146 */
[----:B-1----:R-:W-:Y:S05]  /*1ff0*/  @!P0 BRA `(.L_x_20) ;  /* 0x000000e000188947 */ /* 0x002fea0003800000 */
.L_x_19:
[----:B------:R-:W-:Y:S01]  /*2000*/  UIADD3 UR6, UR22, 0x180, URZ ;  /* 0x0000018016067890 */ /* 0x000fe2000fffe03f */
[----:B------:R-:W-:Y:S01]  /*2010*/  WARPGROUP.ARRIVE ;  /* 0x00000000000079c5 */ /* 0x000fe20000000000 */
[----:B------:R-:W-:Y:S01]  /*2020*/  UIADD3 UR7, UR22, 0xa180, URZ ;  /* 0x0000a18016077890 */ /* 0x000fe2000fffe03f */
[----:B------:R2:W-:Y:S01]  /*2030*/  STL [R1+0x6c], RZ ;  /* 0x00006cff01007387 */ /* 0x0005e20000100800 */
[----:B------:R-:W-:Y:S01]  /*2040*/  USHF.R.U32.HI UR6, URZ, 0x4, UR6 ;  /* 0x000000043f067899 */ /* 0x000fe20008011606 */
[----:B01----:R-:W-:Y:S01]  /*2050*/  IMAD.MOV.U32 R0, RZ, RZ, RZ ;  /* 0x000000ffff007224 */ /* 0x003fe200078e00ff */
[----:B------:R-:W-:Y:S01]  /*2060*/  USHF.R.U32.HI UR7, URZ, 0x4, UR7 ;  /* 0x000000043f077899 */ /* 0x000fe20008011607 */
[----:B------:R2:W-:Y:S01]  /*2070*/  STL [R1+0x68], RZ ;  /* 0x000068ff01007387 */ /* 0x0005e20000100800 */
[----:B------:R-:W-:Y:S01]  /*2080*/  ULOP3.LUT UR6, UR6, 0x3fff, URZ, 0xc0, !UPT ;  /* 0x00003fff06067892 */ /* 0x000fe2000f8ec03f */
[----:B------:R-:W-:Y:S01]  /*2090*/  CS2R R2, SRZ ;  /* 0x0000000000027805 */ /* 0x000fe2000001ff00 */
[----:B------:R-:W-:Y:S01]  /*20a0*/  ULOP3.LUT UR7, UR7, 0x3fff, URZ, 0xc0, !UPT ;  /* 0x00003fff07077892 */ /* 0x000fe2000f8ec03f */
[----:B------:R2:W-:Y:S01]  /*20b0*/  STL [R1+0x64], RZ ;  /* 0x000064ff01007387 */ /* 0x0005e20000100800 */
[----:B------:R-:W-:Y:S01]  /*20c0*/  ULOP3.LUT UR6, UR6, 0x10000, URZ, 0xfc, !UPT ;  /* 0x0001000006067892 */ /* 0x000fe2000f8efc3f */
[----:B------:R-:W-:Y:S01]  /*20d0*/  CS2R R4, SRZ ;  /* 0x0000000000047805 */ /* 0x000fe2000001ff00 */
[----:B------:R-:W-:Y:S01]  /*20e0*/  ULOP3.LUT UR7, UR7, 0x10000, URZ, 0xfc, !UPT ;  /* 0x0001000007077892 */ /* 0x000fe2000f8efc3f */
[----:B------:R2:W-:Y:S01]  /*20f0*/  STL [R1+0x60], RZ ;  /* 0x000060ff01007387 */ /* 0x0005e20000100800 */
[----:B------:R-:W-:Y:S01]  /*2100*/  ULEA UR6, UR5, UR6, 0x9 ;  /* 0x0000000605067291 */ /* 0x000fe2000f8e483f */
[----:B------:R-:W-:Y:S01]  /*2110*/  CS2R R6, SRZ ;  /* 0x0000000000067805 */ /* 0x000fe2000001ff00 */
[----:B------:R-:W-:Y:S01]  /*2120*/  ULEA UR7, UR5, UR7, 0xb ;  /* 0x0000000705077291 */ /* 0x000fe2000f8e583f */
[----:B------:R2:W-:Y:S01]  /*2130*/  STL [R1+0x5c], RZ ;  /* 0x00005cff01007387 */ /* 0x0005e20000100800 */
[----:B------:R-:W-:Y:S01]  /*2140*/  UMOV UR9, 0x40000040 ;  /* 0x4000004000097882 */ /* 0x000fe20000000000 */
[----:B------:R-:W-:Y:S01]  /*2150*/  UMOV UR11, 0x40000040 ;  /* 0x40000040000b7882 */ /* 0x000fe20000000000 */
[----:B------:R-:W-:Y:S01]  /*2160*/  CS2R R8, SRZ ;  /* 0x0000000000087805 */ /* 0x000fe2000001ff00 */
[----:B------:R-:W-:Y:S01]  /*2170*/  UMOV UR8, UR6 ;  /* 0x0000000600087c82 */ /* 0x000fe20008000000 */
[----:B------:R2:W-:Y:S01]  /*2180*/  STL [R1+0x58], RZ ;  /* 0x000058ff01007387 */ /* 0x0005e20000100800 */
[----:B------:R-:W-:Y:S01]  /*2190*/  UMOV UR10, UR7 ;  /* 0x00000007000a7c82 */ /* 0x000fe20008000000 */
[----:B------:R-:W-:Y:S01]  /*21a0*/  CS2R R10, SRZ ;  /* 0x00000000000a7805 */ /* 0x000fe2000001ff00 */
[----:B------:R-:W-:Y:S01]  /*21b0*/  QGMMA.64x256x32.F32.E5M2.E5M2 R24, gdesc[UR8], RZ, !UPT ;  /* 0x03e00000081879f3 */ /* 0x000fe2000c7038ff */
[----:B------:R-:W-:Y:S01]  /*21c0*/  UIADD3 UR8, UR6, 0x2, URZ ;  /* 0x0000000206087890 */ /* 0x000fe2000fffe03f */
[----:B------:R2:W-:Y:S01]  /*21d0*/  STL [R1+0x54], RZ ;  /* 0x000054ff01007387 */ /* 0x0005e20000100800 */
[----:B------:R-:W-:Y:S01]  /*21e0*/  UIADD3 UR10, UR7, 0x2, URZ ;  /* 0x00000002070a7890 */ /* 0x000fe2000fffe03f */
[----:B------:R-:W-:Y:S01]  /*21f0*/  CS2R R12, SRZ ;  /* 0x00000000000c7805 */ /* 0x000fe2000001ff00 */
[----:B------:R-:W-:Y:S01]  /*2200*/  UMOV UR9, 0x40000040 ;  /* 0x4000004000097882 */ /* 0x000fe20000000000 */
[----:B------:R-:W-:Y:S01]  /*2210*/  UMOV UR11, 0x40000040 ;  /* 0x40000040000b7882 */ /* 0x000fe20000000000 */
        /* <DEDUP_REMOVED lines=57> */
[----:B------:R-:W-:Y:S01]  /*25b0*/  CS2R R226, SRZ ;  /* 0x0000000000e27805 */ /* 0x000fe2000001ff00 */
[----:B------:R-:W-:-:S02]  /*25c0*/  IMAD.MOV.U32 R228, RZ, RZ, RZ ;  /* 0x000000ffffe47224 */ /* 0x000fc400078e00ff */
[----:B------:R2:W-:Y:S04]  /*25d0*/  STL [R1+0x14], RZ ;  /* 0x000014ff01007387 */ /* 0x0005e80000100800 */
[----:B------:R2:W-:Y:S04]  /*25e0*/  STL [R1+0x10], RZ ;  /* 0x000010ff01007387 */ /* 0x0005e80000100800 */
[----:B------:R2:W-:Y:S04]  /*25f0*/  STL [R1+0xc], RZ ;  /* 0x00000cff01007387 */ /* 0x0005e80000100800 */
[----:B------:R2:W-:Y:S04]  /*2600*/  STL [R1+0x8], RZ ;  /* 0x000008ff01007387 */ /* 0x0005e80000100800 */
[----:B------:R2:W-:Y:S04]  /*2610*/  STL [R1+0x4], RZ ;  /* 0x000004ff01007387 */ /* 0x0005e80000100800 */
[----:B------:R2:W-:Y:S01]  /*2620*/  STL [R1], RZ ;  /* 0x000000ff01007387 */ /* 0x0005e20000100800 */
[----:B------:R-:W-:Y:S01]  /*2630*/  QGMMA.64x256x32.F32.E5M2.E5M2 R24, gdesc[UR8], R24 ;  /* 0x03e00000081879f3 */ /* 0x000fe20008703818 */
[----:B------:R-:W-:-:S02]  /*2640*/  UIADD3 UR8, UR6, 0x4, URZ ;  /* 0x0000000406087890 */ /* 0x000fc4000fffe03f */
[----:B------:R-:W-:Y:S01]  /*2650*/  UIADD3 UR10, UR7, 0x4, URZ ;  /* 0x00000004070a7890 */ /* 0x000fe2000fffe03f */
[----:B------:R-:W-:Y:S01]  /*2660*/  UMOV UR9, 0x40000040 ;  /* 0x4000004000097882 */ /* 0x000fe20000000000 */
[----:B------:R-:W-:-:S15]  /*2670*/  UMOV UR11, 0x40000040 ;  /* 0x40000040000b7882 */ /* 0x000fde0000000000 */
[----:B------:R-:W-:-:S08]  /*2680*/  NOP ;  /* 0x0000000000007918 */ /* 0x000fd00000000000 */
[----:B------:R-:W-:Y:S01]  /*2690*/  QGMMA.64x256x32.F32.E5M2.E5M2 R24, gdesc[UR8], R24 ;  /* 0x03e00000081879f3 */ /* 0x000fe20008703818 */
[----:B------:R-:W-:Y:S02]  /*26a0*/  UIADD3 UR10, UR7, 0x6, URZ ;  /* 0x00000006070a7890 */ /* 0x000fe4000fffe03f */
[----:B------:R-:W-:Y:S01]  /*26b0*/  UIADD3 UR8, UR6, 0x6, URZ ;  /* 0x0000000606087890 */ /* 0x000fe2000fffe03f */
[----:B------:R-:W-:Y:S01]  /*26c0*/  ULDC UR7, c[0x0][0x50c] ;  /* 0x0001430000077ab9 */ /* 0x000fe20000000800 */
[----:B------:R-:W-:Y:S01]  /*26d0*/  UMOV UR9, 0x40000040 ;  /* 0x4000004000097882 */ /* 0x000fe20000000000 */
[----:B------:R-:W-:Y:S01]  /*26e0*/  UISETP.NE.AND UP0, UPT, UR7, 0x4, UPT ;  /* 0x000000040700788c */ /* 0x000fe2000bf05270 */
[----:B------:R-:W-:Y:S01]  /*26f0*/  UMOV UR11, 0x40000040 ;  /* 0x40000040000b7882 */ /* 0x000fe20000000000 */
[----:B------:R-:W-:Y:S02]  /*2700*/  UMOV UR6, 0x4 ;  /* 0x0000000400067882 */ /* 0x000fe40000000000 */
[----:B------:R-:W-:-:S06]  /*2710*/  USEL UR7, URZ, 0x1, UP0 ;  /* 0x000000013f077887 */ /* 0x000fcc0008000000 */
[----:B------:R-:W-:-:S12]  /*2720*/  ISETP.NE.AND P0, PT, RZ, UR7, PT ;  /* 0x00000007ff007c0c */ /* 0x000fd8000bf05270 */
[----:B------:R-:W-:Y:S01]  /*2730*/  QGMMA.64x256x32.F32.E5M2.E5M2 R24, gdesc[UR8], R24, gsb0 ;  /* 0x03e00000081879f3 */ /* 0x000fe20008003818 */
[----:B--2---:R-:W-:Y:S05]  /*2740*/  @!P0 BRA `(.L_x_21) ;  /* 0x0000000800808947 */ /* 0x004fea0003800000 */
[----:B------:R-:W-:Y:S02]  /*2750*/  WARPGROUP.DEPBAR.LE gsb0, 0x0 ;  /* 0x00008000000079c5 */ /* 0x000fe40000010000 */
[----:B------:R-:W-:-:S01]  /*2760*/  FADD R227, RZ, R25 ;  /* 0x00000019ffe37221 */ /* 0x000fc20000000000 */
[----:B------:R-:W-:Y:S01]  /*2770*/  FADD R228, RZ, R24 ;  /* 0x00000018ffe47221 */ /* 0x000fe20000000000 */
[----:B------:R-:W-:-:S01]  /*2780*/  FADD R226, RZ, R26 ;  /* 0x0000001affe27221 */ /* 0x000fc20000000000 */
[----:B------:R-:W-:Y:S01]  /*2790*/  FADD R225, RZ, R27 ;  /* 0x0000001bffe17221 */ /* 0x000fe20000000000 */
[----:B------:R-:W-:-:S01]  /*27a0*/  FADD R224, RZ, R28 ;  /* 0x0000001cffe07221 */ /* 0x000fc20000000000 */
[----:B------:R0:W-:Y:S01]  /*27b0*/  STL [R1+0x98], R227 ;  /* 0x000098e301007387 */ /* 0x0001e20000100800 */
[----:B------:R-:W-:-:S01]  /*27c0*/  FADD R223, RZ, R29 ;  /* 0x0000001dffdf7221 */ /* 0x000fc20000000000 */
[----:B------:R-:W-:Y:S01]  /*27d0*/  FADD R222, RZ, R30 ;  /* 0x0000001effde7221 */ /* 0x000fe20000000000 */
[----:B------:R-:W-:-:S01]  /*27e0*/  FADD R221, RZ, R31 ;  /* 0x0000001fffdd7221 */ /* 0x000fc20000000000 */
[----:B------:R-:W-:Y:S01]  /*27f0*/  FADD R220, RZ, R32 ;  /* 0x00000020ffdc7221 */ /* 0x000fe20000000000 */
[----:B------:R-:W-:-:S01]  /*2800*/  FADD R219, RZ, R33 ;  /* 0x00000021ffdb7221 */ /* 0x000fc20000000000 */
[----:B------:R-:W-:Y:S01]  /*2810*/  FADD R218, RZ, R34 ;  /* 0x00000022ffda7221 */ /* 0x000fe20000000000 */
[----:B------:R-:W-:-:S01]  /*2820*/  FADD R217, RZ, R35 ;  /* 0x00000023ffd97221 */ /* 0x000fc20000000000 */
[----:B------:R-:W-:Y:S01]  /*2830*/  FADD R216, RZ, R36 ;  /* 0x00000024ffd87221 */ /* 0x000fe20000000000 */
[----:B------:R-:W-:-:S01]  /*2840*/  FADD R215, RZ, R37 ;  /* 0x00000025ffd77221 */ /* 0x000fc20000000000 */
[----:B0-----:R-:W-:Y:S01]  /*2850*/  FADD R227, RZ, R124 ;  /* 0x0000007cffe37221 */ /* 0x001fe20000000000 */
[----:B------:R-:W-:-:S01]  /*2860*/  FADD R214, RZ, R38 ;  /* 0x00000026ffd67221 */ /* 0x000fc20000000000 */
[----:B------:R-:W-:Y:S01]  /*2870*/  FADD R213, RZ, R39 ;  /* 0x00000027ffd57221 */ /* 0x000fe20000000000 */
[----:B------:R-:W-:-:S01]  /*2880*/  FADD R212, RZ, R40 ;  /* 0x00000028ffd47221 */ /* 0x000fc20000000000 */
[----:B------:R-:W-:Y:S01]  /*2890*/  FADD R211, RZ, R41 ;  /* 0x00000029ffd37221 */ /* 0x000fe20000000000 */
[----:B------:R0:W-:Y:S01]  /*28a0*/  STL [R1], R227 ;  /* 0x000000e301007387 */ /* 0x0001e20000100800 */
        /* <DEDUP_REMOVED lines=94> */
[----:B0-----:R-:W-:-:S05]  /*2e90*/  FADD R227, RZ, R131 ;  /* 0x00000083ffe37221 */ /* 0x001fca0000000000 */
[----:B------:R0:W-:Y:S02]  /*2ea0*/  STL [R1+0x1c], R227 ;  /* 0x00001ce301007387 */ /* 0x0001e40000100800 */
        /* <DEDUP_REMOVED lines=39> */
[----:B------:R0:W-:Y:S04]  /*3120*/  STL [R1+0x6c], R227 ;  /* 0x00006ce301007387 */ /* 0x0001e80000100800 */
[----:B0-----:R0:W5:Y:S01]  /*3130*/  LDL.LU R227, [R1+0x98] ;  /* 0x0000980001e37983 */ /* 0x0011620000300800 */
[----:B------:R-:W-:-:S05]  /*3140*/  UMOV UR6, URZ ;  /* 0x0000003f00067c82 */ /* 0x000fca0008000000 */
.L_x_21:
[----:B------:R-:W-:Y:S01]  /*3150*/  UIADD3 UR24, UR5, 0x1, URZ ;  /* 0x0000000105187890 */ /* 0x000fe2000fffe03f */
[----:B------:R-:W-:-:S03]  /*3160*/  UMOV UR8, 0x1 ;  /* 0x0000000100087882 */ /* 0x000fc60000000000 */
[----:B------:R-:W-:-:S04]  /*3170*/  UISETP.NE.AND UP0, UPT, UR24, 0x5, UPT ;  /* 0x000000051800788c */ /* 0x000fc8000bf05270 */
[----:B------:R-:W-:Y:S02]  /*3180*/  USEL UR23, URZ, 0x1, UP0 ;  /* 0x000000013f177887 */ /* 0x000fe40008000000 */
[----:B------:R-:W-:Y:S02]  /*3190*/  USEL UR24, UR24, URZ, UP0 ;  /* 0x0000003f18187287 */ /* 0x000fe40008000000 */
[----:B------:R-:W-:-:S12]  /*31a0*/  ULOP3.LUT UR23, UR4, UR23, URZ, 0x3c, !UPT ;  /* 0x0000001704177292 */ /* 0x000fd8000f8e3c3f */
.L_x_16:
[----:B------:R-:W-:-:S06]  /*31b0*/  UISETP.GE.AND UP0, UPT, UR19, 0x1, UPT ;  /* 0x000000011300788c */ /* 0x000fcc000bf06270 */
[----:B------:R-:W-:-:S13]  /*31c0*/  PLOP3.LUT P0, PT, PT, PT, UP0, 0x80, 0x0 ;  /* 0x000000000000781c */ /* 0x000fda0003f0f008 */
[----:B------:R-:W-:Y:S05]  /*31d0*/  @!P0 BRA `(.L_x_22) ;  /* 0x0000001000bc8947 */ /* 0x000fea0003800000 */
[----:B------:R-:W-:Y:S01]  /*31e0*/  UMOV UR25, UR19 ;  /* 0x0000001300197c82 */ /* 0x000fe20008000000 */
[----:B------:R-:W-:Y:S01]  /*31f0*/  UMOV UR33, UR5 ;  /* 0x0000000500217c82 */ /* 0x000fe20008000000 */
[----:B------:R-:W-:-:S05]  /*3200*/  ULDC UR35, c[0x0][0x50c] ;  /* 0x0001430000237ab9 */ /* 0x000fca0000000800 */
.L_x_30:
[----:B------:R-:W-:-:S06]  /*3210*/  UISETP.NE.AND UP0, UPT, UR30, 0x3, UPT ;  /* 0x000000031e00788c */ /* 0x000fcc000bf05270 */
[----:B------:R-:W-:-:S13]  /*3220*/  PLOP3.LUT P1, PT, PT, PT, UP0, 0x80, 0x0 ;  /* 0x000000000000781c */ /* 0x000fda0003f2f008 */
[----:B-1---5:R-:W-:Y:S05]  /*3230*/  @!P1 BRA `(.L_x_23) ;  /* 0x0000000000049947 */ /* 0x022fea0003800000 */
[----:B------:R-:W-:Y:S01]  /*3240*/  BPT.TRAP 0x1 ;  /* 0x000000040000795c */ /* 0x000fe20000300000 */
.L_x_23:
[----:B------:R-:W-:Y:S01]  /*3250*/  ULEA UR9, UR24, UR22, 0x3 ;  /* 0x0000001618097291 */ /* 0x000fe2000f8e183f */
[----:B------:R-:W-:-:S05]  /*3260*/  IMAD.U32 R229, RZ, RZ, UR23 ;  /* 0x00000017ffe57e24 */ /* 0x000fca000f8e00ff */
[----:B------:R-:W-:-:S04]  /*3270*/  SHF.L.U32 R229, R229, 0x1f, RZ ;  /* 0x0000001fe5e57819 */ /* 0x000fc800000006ff */
[----:B------:R1:W2:Y:S01]  /*3280*/  SYNCS.PHASECHK.TRANS64.TRYWAIT P0, [UR9], R229 ;  /* 0x000000e5ff0075a7 */ /* 0x0002a20008000149 */
[----:B------:R-:W-:Y:S05]  /*3290*/  @!P1 BRA `(.L_x_24) ;  /* 0x0000000000049947 */ /* 0x000fea0003800000 */
[----:B------:R-:W-:Y:S01]  /*32a0*/  BPT.TRAP 0x1 ;  /* 0x000000040000795c */ /* 0x000fe20000300000 */
.L_x_24:
[----:B--2---:R-:W-:Y:S05]  /*32b0*/  @P0 BRA `(.L_x_25) ;  /* 0x0000000000080947 */ /* 0x004fea0003800000 */
[----:B------:R-:W2:Y:S02]  /*32c0*/  SYNCS.PHASECHK.TRANS64.TRYWAIT P0, [UR9], R229 ;  /* 0x000000e5ff0075a7 */ /* 0x000ea40008000149 */
[----:B--2---:R-:W-:Y:S05]  /*32d0*/  @!P0 BRA `(.L_x_26) ;  /* 0x000000cc00788947 */ /* 0x004fea0003800000 */
.L_x_25:
[----:B------:R-:W-:Y:S01]  /*32e0*/  UIADD3 UR9, UR22, 0x180, URZ ;  /* 0x0000018016097890 */ /* 0x000fe2000fffe03f */
[----:B------:R-:W-:Y:S01]  /*32f0*/  WARPGROUP.ARRIVE ;  /* 0x00000000000079c5 */ /* 0x000fe20000000000 */
[----:B------:R-:W-:Y:S02]  /*3300*/  UIADD3 UR10, UR22, 0xa180, URZ ;  /* 0x0000a180160a7890 */ /* 0x000fe4000fffe03f */
[----:B------:R-:W-:Y:S02]  /*3310*/  USHF.R.U32.HI UR9, URZ, 0x4, UR9 ;  /* 0x000000043f097899 */ /* 0x000fe40008011609 */
[----:B------:R-:W-:Y:S02]  /*3320*/  USHF.R.U32.HI UR10, URZ, 0x4, UR10 ;  /* 0x000000043f0a7899 */ /* 0x000fe4000801160a */
[----:B------:R-:W-:Y:S02]  /*3330*/  UISETP.NE.AND UP0, UPT, UR7, URZ, UPT ;  /* 0x0000003f0700728c */ /* 0x000fe4000bf05270 */
[----:B------:R-:W-:-:S02]  /*3340*/  ULOP3.LUT UR9, UR9, 0x3fff, URZ, 0xc0, !UPT ;  /* 0x00003fff09097892 */ /* 0x000fc4000f8ec03f */
[----:B------:R-:W-:Y:S02]  /*3350*/  ULOP3.LUT UR10, UR10, 0x3fff, URZ, 0xc0, !UPT ;  /* 0x00003fff0a0a7892 */ /* 0x000fe4000f8ec03f */
[----:B------:R-:W-:Y:S02]  /*3360*/  USEL UR8, UR8, URZ, !UP0 ;  /* 0x0000003f08087287 */ /* 0x000fe4000c000000 */
[----:B------:R-:W-:Y:S02]  /*3370*/  ULOP3.LUT UR7, UR9, 0x10000, URZ, 0xfc, !UPT ;  /* 0x0001000009077892 */ /* 0x000fe4000f8efc3f */
[----:B------:R-:W-:Y:S02]  /*3380*/  ULOP3.LUT UR10, UR10, 0x10000, URZ, 0xfc, !UPT ;  /* 0x000100000a0a7892 */ /* 0x000fe4000f8efc3f */
[----:B------:R-:W-:Y:S02]  /*3390*/  UISETP.NE.U32.AND UP0, UPT, UR8, URZ, UPT ;  /* 0x0000003f0800728c */ /* 0x000fe4000bf05070 */
[----:B------:R-:W-:-:S02]  /*33a0*/  ULEA UR7, UR24, UR7, 0x9 ;  /* 0x0000000718077291 */ /* 0x000fc4000f8e483f */
[----:B------:R-:W-:Y:S01]  /*33b0*/  ULEA UR34, UR24, UR10, 0xb ;  /* 0x0000000a18227291 */ /* 0x000fe2000f8e583f */
[----:B------:R-:W-:Y:S01]  /*33c0*/  UMOV UR9, 0x40000040 ;  /* 0x4000004000097882 */ /* 0x000fe20000000000 */
[----:B------:R-:W-:Y:S01]  /*33d0*/  UMOV UR11, 0x40000040 ;  /* 0x40000040000b7882 */ /* 0x000fe20000000000 */
[----:B------:R-:W-:Y:S02]  /*33e0*/  UIADD3 UR6, UR6, 0x4, URZ ;  /* 0x0000000406067890 */ /* 0x000fe4000fffe03f */
[----:B------:R-:W-:Y:S02]  /*33f0*/  UMOV UR8, UR7 ;  /* 0x0000000700087c82 */ /* 0x000fe40008000000 */
[----:B------:R-:W-:Y:S02]  /*3400*/  UMOV UR10, UR34 ;  /* 0x00000022000a7c82 */ /* 0x000fe40008000000 */
[----:B------:R-:W-:Y:S01]  /*3410*/  QGMMA.64x256x32.F32.E5M2.E5M2 R24, gdesc[UR8], R24, UP0 ;  /* 0x03e00000081879f3 */ /* 0x000fe2000bf03818 */
[----:B------:R-:W-:-:S02]  /*3420*/  UIADD3 UR8, UR7, 0x2, URZ ;  /* 0x0000000207087890 */ /* 0x000fc4000fffe03f */
[----:B------:R-:W-:Y:S01]  /*3430*/  UIADD3 UR10, UR34, 0x2, URZ ;  /* 0x00000002220a7890 */ /* 0x000fe2000fffe03f */
[----:B------:R-:W-:Y:S01]  /*3440*/  UMOV UR9, 0x40000040 ;  /* 0x4000004000097882 */ /* 0x000fe20000000000 */
[----:B------:R-:W-:Y:S01]  /*3450*/  UMOV UR11, 0x40000040 ;  /* 0x40000040000b7882 */ /* 0x000fe20000000000 */
[----:B------:R-:W-:-:S15]  /*3460*/  UISETP.NE.AND UP0, UPT, UR6, UR35, UPT ;  /* 0x000000230600728c */ /* 0x000fde000bf05270 */
[----:B------:R-:W-:-:S07]  /*3470*/  NOP ;  /* 0x0000000000007918 */ /* 0x000fce0000000000 */
[----:B------:R-:W-:Y:S01]  /*3480*/  QGMMA.64x256x32.F32.E5M2.E5M2 R24, gdesc[UR8], R24 ;  /* 0x03e00000081879f3 */ /* 0x000fe20008703818 */
[----:B------:R-:W-:Y:S02]  /*3490*/  UIADD3 UR8, UR7, 0x4, URZ ;  /* 0x0000000407087890 */ /* 0x000fe4000fffe03f */
[----:B------:R-:W-:Y:S01]  /*34a0*/  UIADD3 UR10, UR34, 0x4, URZ ;  /* 0x00000004220a7890 */ /* 0x000fe2000fffe03f */
[----:B------:R-:W-:Y:S01]  /*34b0*/  UMOV UR9, 0x40000040 ;  /* 0x4000004000097882 */ /* 0x000fe20000000000 */
[----:B------:R-:W-:-:S15]  /*34c0*/  UMOV UR11, 0x40000040 ;  /* 0x40000040000b7882 */ /* 0x000fde0000000000 */
[----:B------:R-:W-:-:S08]  /*34d0*/  NOP ;  /* 0x0000000000007918 */ /* 0x000fd00000000000 */
[----:B------:R-:W-:Y:S01]  /*34e0*/  QGMMA.64x256x32.F32.E5M2.E5M2 R24, gdesc[UR8], R24 ;  /* 0x03e00000081879f3 */ /* 0x000fe20008703818 */
[----:B------:R-:W-:Y:S02]  /*34f0*/  UIADD3 UR8, UR7, 0x6, URZ ;  /* 0x0000000607087890 */ /* 0x000fe4000fffe03f */
[----:B------:R-:W-:Y:S01]  /*3500*/  UIADD3 UR10, UR34, 0x6, URZ ;  /* 0x00000006220a7890 */ /* 0x000fe2000fffe03f */
[----:B------:R-:W-:Y:S01]  /*3510*/  UMOV UR9, 0x40000040 ;  /* 0x4000004000097882 */ /* 0x000fe20000000000 */
[----:B------:R-:W-:Y:S01]  /*3520*/  UMOV UR11, 0x40000040 ;  /* 0x40000040000b7882 */ /* 0x000fe20000000000 */
[----:B------:R-:W-:-:S06]  /*3530*/  USEL UR7, URZ, 0x1, UP0 ;  /* 0x000000013f077887 */ /* 0x000fcc0008000000 */
[----:B------:R-:W-:-:S15]  /*3540*/  ISETP.NE.AND P0, PT, RZ, UR7, PT ;  /* 0x00000007ff007c0c */ /* 0x000fde000bf05270 */
[----:B------:R-:W-:-:S01]  /*3550*/  NOP ;  /* 0x0000000000007918 */ /* 0x000fc20000000000 */
[----:B------:R-:W-:Y:S03]  /*3560*/  QGMMA.64x256x32.F32.E5M2.E5M2 R24, gdesc[UR8], R24, gsb0 ;  /* 0x03e00000081879f3 */ /* 0x000fe60008003818 */
[----:B------:R-:W-:Y:S02]  /*3570*/  WARPGROUP.DEPBAR.LE gsb0, 0x1 ;  /* 0x00008000000079c5 */ /* 0x000fe40000010100 */
[----:B------:R-:W-:Y:S05]  /*3580*/  @!P0 BRA `(.L_x_27) ;  /* 0x0000000c00708947 */ /* 0x000fea0003800000 */
[----:B------:R-:W-:Y:S02]  /*3590*/  WARPGROUP.DEPBAR.LE gsb0, 0x0 ;  /* 0x00008000000079c5 */ /* 0x000fe40000010000 */
[----:B-----5:R-:W-:-:S01]  /*35a0*/  FADD R227, R25, R227 ;  /* 0x000000e319e37221 */ /* 0x020fc20000000000 */
[----:B------:R-:W-:Y:S01]  /*35b0*/  FADD R226, R26, R226 ;  /* 0x000000e21ae27221 */ /* 0x000fe20000000000 */
[----:B------:R-:W-:-:S01]  /*35c0*/  FADD R225, R27, R225 ;  /* 0x000000e11be17221 */ /* 0x000fc20000000000 */
[----:B------:R-:W-:Y:S01]  /*35d0*/  FADD R224, R28, R224 ;  /* 0x000000e01ce07221 */ /* 0x000fe20000000000 */
[----:B------:R-:W-:-:S01]  /*35e0*/  FADD R223, R29, R223 ;  /* 0x000000df1ddf7221 */ /* 0x000fc20000000000 */
[----:B------:R2:W-:Y:S01]  /*35f0*/  STL [R1+0x98], R227 ;  /* 0x000098e301007387 */ /* 0x0005e20000100800 */
[----:B------:R-:W-:-:S01]  /*3600*/  FADD R222, R30, R222 ;  /* 0x000000de1ede7221 */ /* 0x000fc20000000000 */
[----:B------:R-:W-:Y:S01]  /*3610*/  FADD R221, R31, R221 ;  /* 0x000000dd1fdd7221 */ /* 0x000fe20000000000 */
[----:B------:R-:W-:-:S01]  /*3620*/  FADD R220, R32, R220 ;  /* 0x000000dc20dc7221 */ /* 0x000fc20000000000 */
[----:B------:R-:W-:Y:S01]  /*3630*/  FADD R219, R33, R219 ;  /* 0x000000db21db7221 */ /* 0x000fe20000000000 */
[----:B------:R-:W-:-:S01]  /*3640*/  FADD R218, R34, R218 ;  /* 0x000000da22da7221 */ /* 0x000fc20000000000 */
[----:B------:R-:W-:Y:S01]  /*3650*/  FADD R217, R35, R217 ;  /* 0x000000d923d97221 */ /* 0x000fe20000000000 */
[----:B------:R-:W-:-:S01]  /*3660*/  FADD R216, R36, R216 ;  /* 0x000000d824d87221 */ /* 0x000fc20000000000 */
[----:B------:R-:W-:Y:S01]  /*3670*/  FADD R215, R37, R215 ;  /* 0x000000d725d77221 */ /* 0x000fe20000000000 */
[----:B------:R-:W-:-:S01]  /*3680*/  FADD R214, R38, R214 ;  /* 0x000000d626d67221 */ /* 0x000fc20000000000 */
[----:B--2---:R-:W2:Y:S01]  /*3690*/  LDL.LU R227, [R1+0x28] ;  /* 0x0000280001e37983 */ /* 0x004ea20000300800 */
[----:B------:R-:W-:-:S01]  /*36a0*/  FADD R213, R39, R213 ;  /* 0x000000d527d57221 */ /* 0x000fc20000000000 */
[----:B------:R-:W-:Y:S01]  /*36b0*/  FADD R212, R40, R212 ;  /* 0x000000d428d47221 */ /* 0x000fe20000000000 */
[----:B------:R-:W-:-:S01]  /*36c0*/  FADD R211, R41, R211 ;  /* 0x000000d329d37221 */ /* 0x000fc20000000000 */
[----:B------:R3:W-:Y:S01]  /*36d0*/  STL [R1+0x9c], R226 ;  /* 0x00009ce201007387 */ /* 0x0007e20000100800 */
[----:B------:R-:W-:-:S03]  /*36e0*/  FADD R228, R24, R228 ;  /* 0x000000e418e47221 */ /* 0x000fc60000000000 */
[----:B---3--:R-:W3:Y:S04]  /*36f0*/  LDL.LU R226, [R1+0x24] ;  /* 0x0000240001e27983 */ /* 0x008ee80000300800 */
[----:B------:R4:W-:Y:S04]  /*3700*/  STL [R1+0xa0], R225 ;  /* 0x0000a0e101007387 */ /* 0x0009e80000100800 */
[----:B----4-:R-:W4:Y:S04]  /*3710*/  LDL.LU R225, [R1+0x20] ;  /* 0x0000200001e17983 */ /* 0x010f280000300800 */
[----:B------:R0:W-:Y:S04]  /*3720*/  STL [R1+0xa4], R224 ;  /* 0x0000a4e001007387 */ /* 0x0001e80000100800 */
[----:B0-----:R-:W4:Y:S04]  /*3730*/  LDL.LU R224, [R1+0x1c] ;  /* 0x00001c0001e07983 */ /* 0x001f280000300800 */
        /* <DEDUP_REMOVED lines=13> */
[----:B0-----:R-:W4:Y:S04]  /*3810*/  LDL.LU R217, [R1] ;  /* 0x0000000001d97983 */ /* 0x001f280000300800 */
[----:B------:R-:W-:Y:S04]  /*3820*/  STL [R1+0xc4], R216 ;  /* 0x0000c4d801007387 */ /* 0x000fe80000100800 */
[----:B------:R-:W-:Y:S04]  /*3830*/  STL [R1+0xc8], R215 ;  /* 0x0000c8d701007387 */ /* 0x000fe80000100800 */
[----:B------:R-:W-:Y:S04]  /*3840*/  STL [R1+0xcc], R214 ;  /* 0x0000ccd601007387 */ /* 0x000fe80000100800 */
[----:B------:R-:W-:Y:S04]  /*3850*/  STL [R1+0xd0], R213 ;  /* 0x0000d0d501007387 */ /* 0x000fe80000100800 */
[----:B------:R-:W-:Y:S04]  /*3860*/  STL [R1+0xd4], R212 ;  /* 0x0000d4d401007387 */ /* 0x000fe80000100800 */
[----:B------:R0:W-:Y:S01]  /*3870*/  STL [R1+0xd8], R211 ;  /* 0x0000d8d301007387 */ /* 0x0001e20000100800 */
[----:B--2---:R-:W-:-:S01]  /*3880*/  FADD R227, R134, R227 ;  /* 0x000000e386e37221 */ /* 0x004fc20000000000 */
[----:B---3--:R-:W-:Y:S01]  /*3890*/  FADD R226, R133, R226 ;  /* 0x000000e285e27221 */ /* 0x008fe20000000000 */
[----:B----4-:R-:W-:-:S01]  /*38a0*/  FADD R225, R132, R225 ;  /* 0x000000e184e17221 */ /* 0x010fc20000000000 */
[----:B------:R-:W-:Y:S01]  /*38b0*/  FADD R224, R131, R224 ;  /* 0x000000e083e07221 */ /* 0x000fe20000000000 */
[----:B------:R-:W-:-:S01]  /*38c0*/  FADD R223, R130, R223 ;  /* 0x000000df82df7221 */ /* 0x000fc20000000000 */
[----:B------:R-:W-:Y:S01]  /*38d0*/  FADD R222, R129, R222 ;  /* 0x000000de81de7221 */ /* 0x000fe20000000000 */
[----:B------:R-:W-:-:S01]  /*38e0*/  FADD R221, R128, R221 ;  /* 0x000000dd80dd7221 */ /* 0x000fc20000000000 */
[----:B------:R-:W-:Y:S01]  /*38f0*/  FADD R220, R127, R220 ;  /* 0x000000dc7fdc7221 */ /* 0x000fe20000000000 */
[----:B------:R-:W-:-:S01]  /*3900*/  FADD R219, R126, R219 ;  /* 0x000000db7edb7221 */ /* 0x000fc20000000000 */
[----:B------:R-:W-:Y:S01]  /*3910*/  FADD R218, R125, R218 ;  /* 0x000000da7dda7221 */ /* 0x000fe20000000000 */
[----:B------:R-:W-:-:S05]  /*3920*/  FADD R217, R124, R217 ;  /* 0x000000d97cd97221 */ /* 0x000fca0000000000 */
[----:B------:R2:W-:Y:S04]  /*3930*/  STL [R1], R217 ;  /* 0x000000d901007387 */ /* 0x0005e80000100800 */
[----:B------:R3:W-:Y:S04]  /*3940*/  STL [R1+0x4], R218 ;  /* 0x000004da01007387 */ /* 0x0007e80000100800 */
[----:B------:R4:W-:Y:S04]  /*3950*/  STL [R1+0x8], R219 ;  /* 0x000008db01007387 */ /* 0x0009e80000100800 */
[----:B------:R1:W-:Y:S04]  /*3960*/  STL [R1+0xc], R220 ;  /* 0x00000cdc01007387 */ /* 0x0003e80000100800 */
[----:B------:R1:W-:Y:S04]  /*3970*/  STL [R1+0x10], R221 ;  /* 0x000010dd01007387 */ /* 0x0003e80000100800 */
[----:B------:R1:W-:Y:S04]  /*3980*/  STL [R1+0x14], R222 ;  /* 0x000014de01007387 */ /* 0x0003e80000100800 */
[----:B------:R1:W-:Y:S04]  /*3990*/  STL [R1+0x18], R223 ;  /* 0x000018df01007387 */ /* 0x0003e80000100800 */
[----:B------:R1:W-:Y:S04]  /*39a0*/  STL [R1+0x1c], R224 ;  /* 0x00001ce001007387 */ /* 0x0003e80000100800 */
[----:B0-----:R-:W4:Y:S04]  /*39b0*/  LDL.LU R211, [R1+0x2c] ;  /* 0x00002c0001d37983 */ /* 0x001f280000300800 */
[----:B------:R0:W-:Y:S04]  /*39c0*/  STL [R1+0x20], R225 ;  /* 0x000020e101007387 */ /* 0x0001e80000100800 */
[----:B------:R-:W4:Y:S04]  /*39d0*/  LDL.LU R212, [R1+0x30] ;  /* 0x0000300001d47983 */ /* 0x000f280000300800 */
[----:B------:R0:W-:Y:S04]  /*39e0*/  STL [R1+0x24], R226 ;  /* 0x000024e201007387 */ /* 0x0001e80000100800 */
[----:B------:R-:W4:Y:S04]  /*39f0*/  LDL.LU R213, [R1+0x34] ;  /* 0x0000340001d57983 */ /* 0x000f280000300800 */
[----:B------:R0:W-:Y:S04]  /*3a00*/  STL [R1+0x28], R227 ;  /* 0x000028e301007387 */ /* 0x0001e80000100800 */
[----:B------:R-:W4:Y:S04]  /*3a10*/  LDL.LU R214, [R1+0x38] ;  /* 0x0000380001d67983 */ /* 0x000f280000300800 */
[----:B------:R-:W4:Y:S04]  /*3a20*/  LDL.LU R215, [R1+0x3c] ;  /* 0x00003c0001d77983 */ /* 0x000f280000300800 */
[----:B------:R-:W4:Y:S04]  /*3a30*/  LDL.LU R216, [R1+0x40] ;  /* 0x0000400001d87983 */ /* 0x000f280000300800 */
[----:B--2---:R-:W2:Y:S04]  /*3a40*/  LDL.LU R217, [R1+0x44] ;  /* 0x0000440001d97983 */ /* 0x004ea80000300800 */
[----:B---3--:R-:W3:Y:S04]  /*3a50*/  LDL.LU R218, [R1+0x48] ;  /* 0x0000480001da7983 */ /* 0x008ee80000300800 */
[----:B----4-:R-:W4:Y:S04]  /*3a60*/  LDL.LU R219, [R1+0x4c] ;  /* 0x00004c0001db7983 */ /* 0x010f280000300800 */
[----:B-1----:R-:W4:Y:S04]  /*3a70*/  LDL.LU R220, [R1+0x50] ;  /* 0x0000500001dc7983 */ /* 0x002f280000300800 */
[----:B------:R-:W4:Y:S04]  /*3a80*/  LDL.LU R221, [R1+0x54] ;  /* 0x0000540001dd7983 */ /* 0x000f280000300800 */
[----:B------:R-:W4:Y:S04]  /*3a90*/  LDL.LU R222, [R1+0x58] ;  /* 0x0000580001de7983 */ /* 0x000f280000300800 */
[----:B------:R-:W4:Y:S04]  /*3aa0*/  LDL.LU R223, [R1+0x5c] ;  /* 0x00005c0001df7983 */ /* 0x000f280000300800 */
[----:B------:R-:W4:Y:S04]  /*3ab0*/  LDL.LU R224, [R1+0x60] ;  /* 0x0000600001e07983 */ /* 0x000f280000300800 */
[----:B0-----:R-:W4:Y:S04]  /*3ac0*/  LDL.LU R225, [R1+0x64] ;  /* 0x0000640001e17983 */ /* 0x001f280000300800 */
[----:B------:R-:W4:Y:S04]  /*3ad0*/  LDL.LU R226, [R1+0x68] ;  /* 0x0000680001e27983 */ /* 0x000f280000300800 */
[----:B------:R-:W4:Y:S01]  /*3ae0*/  LDL.LU R227, [R1+0x6c] ;  /* 0x00006c0001e37983 */ /* 0x000f220000300800 */
[----:B------:R-:W-:-:S05]  /*3af0*/  FADD R211, R135, R211 ;  /* 0x000000d387d37221 */ /* 0x000fca0000000000 */
[----:B------:R0:W-:Y:S01]  /*3b00*/  STL [R1+0x2c], R211 ;  /* 0x00002cd301007387 */ /* 0x0001e20000100800 */
[----:B------:R-:W-:-:S03]  /*3b10*/  FADD R212, R136, R212 ;  /* 0x000000d488d47221 */ /* 0x000fc60000000000 */
[----:B0-----:R0:W5:Y:S01]  /*3b20*/  LDL.LU R211, [R1+0xd8] ;  /* 0x0000d80001d37983 */ /* 0x0011620000300800 */
[----:B------:R-:W-:-:S03]  /*3b30*/  FADD R213, R137, R213 ;  /* 0x000000d589d57221 */ /* 0x000fc60000000000 */
[----:B------:R1:W-:Y:S01]  /*3b40*/  STL [R1+0x30], R212 ;  /* 0x000030d401007387 */ /* 0x0003e20000100800 */
[----:B------:R-:W-:-:S01]  /*3b50*/  FADD R214, R138, R214 ;  /* 0x000000d68ad67221 */ /* 0x000fc20000000000 */
[----:B------:R-:W-:Y:S02]  /*3b60*/  FADD R215, R139, R215 ;  /* 0x000000d78bd77221 */ /* 0x000fe40000000000 */
[----:B-1----:R0:W5:Y:S01]  /*3b70*/  LDL.LU R212, [R1+0xd4] ;  /* 0x0000d40001d47983 */ /* 0x0021620000300800 */
[----:B------:R-:W-:-:S03]  /*3b80*/  FADD R216, R140, R216 ;  /* 0x000000d88cd87221 */ /* 0x000fc60000000000 */
[----:B------:R1:W-:Y:S01]  /*3b90*/  STL [R1+0x34], R213 ;  /* 0x000034d501007387 */ /* 0x0003e20000100800 */
[----:B--2---:R-:W-:-:S03]  /*3ba0*/  FADD R217, R141, R217 ;  /* 0x000000d98dd97221 */ /* 0x004fc60000000000 */
[----:B-1----:R0:W5:Y:S01]  /*3bb0*/  LDL.LU R213, [R1+0xd0] ;  /* 0x0000d00001d57983 */ /* 0x0021620000300800 */
[----:B---3--:R-:W-:-:S03]  /*3bc0*/  FADD R218, R142, R218 ;  /* 0x000000da8eda7221 */ /* 0x008fc60000000000 */
[----:B------:R1:W-:Y:S01]  /*3bd0*/  STL [R1+0x38], R214 ;  /* 0x000038d601007387 */ /* 0x0003e20000100800 */
[----:B----4-:R-:W-:-:S01]  /*3be0*/  FADD R219, R143, R219 ;  /* 0x000000db8fdb7221 */ /* 0x010fc20000000000 */
[----:B------:R-:W-:Y:S02]  /*3bf0*/  FADD R220, R144, R220 ;  /* 0x000000dc90dc7221 */ /* 0x000fe40000000000 */
[----:B-1----:R0:W5:Y:S04]  /*3c00*/  LDL.LU R214, [R1+0xcc] ;  /* 0x0000cc0001d67983 */ /* 0x0021680000300800 */
[----:B------:R1:W-:Y:S01]  /*3c10*/  STL [R1+0x3c], R215 ;  /* 0x00003cd701007387 */ /* 0x0003e20000100800 */
[----:B------:R-:W-:-:S01]  /*3c20*/  FADD R221, R145, R221 ;  /* 0x000000dd91dd7221 */ /* 0x000fc20000000000 */
[----:B------:R-:W-:-:S02]  /*3c30*/  FADD R222, R146, R222 ;  /* 0x000000de92de7221 */ /* 0x000fc40000000000 */
[----:B-1----:R0:W5:Y:S04]  /*3c40*/  LDL.LU R215, [R1+0xc8] ;  /* 0x0000c80001d77983 */ /* 0x0021680000300800 */
[----:B------:R1:W-:Y:S01]  /*3c50*/  STL [R1+0x40], R216 ;  /* 0x000040d801007387 */ /* 0x0003e20000100800 */
[----:B------:R-:W-:-:S03]  /*3c60*/  FADD R223, R147, R223 ;  /* 0x000000df93df7221 */ /* 0x000fc60000000000 */
        /* <DEDUP_REMOVED lines=13> */
[----:B------:R1:W-:Y:S04]  /*3d40*/  STL [R1+0x54], R221 ;  /* 0x000054dd01007387 */ /* 0x0003e80000100800 */
        /* <DEDUP_REMOVED lines=12> */
[----:B-1----:R0:W5:Y:S01]  /*3e10*/  LDL.LU R227, [R1+0x98] ;  /* 0x0000980001e37983 */ /* 0x0021620000300800 */
        /* <DEDUP_REMOVED lines=82> */
[----:B0-----:R-:W-:-:S06]  /*4340*/  UMOV UR6, URZ ;  /* 0x0000003f00067c82 */ /* 0x001fcc0008000000 */
.L_x_27:
[----:B------:R-:W-:Y:S05]  /*4350*/  @!P1 BRA `(.L_x_28) ;  /* 0x0000000000049947 */ /* 0x000fea0003800000 */
[----:B------:R-:W-:Y:S01]  /*4360*/  BPT.TRAP 0x1 ;  /* 0x000000040000795c */ /* 0x000fe20000300000 */
.L_x_28:
[----:B------:R-:W-:Y:S02]  /*4370*/  UISETP.GT.U32.AND UP0, UPT, UR15, 0x1, UPT ;  /* 0x000000010f00788c */ /* 0x000fe4000bf04070 */
[----:B------:R-:W-:-:S04]  /*4380*/  ULEA UR8, UR33, UR22, 0x3 ;  /* 0x0000001621087291 */ /* 0x000fc8000f8e183f */
[----:B------:R-:W-:Y:S01]  /*4390*/  UIADD3 UR8, UR8, 0x28, URZ ;  /* 0x0000002808087890 */ /* 0x000fe2000fffe03f */
[----:B------:R-:W-:-:S03]  /*43a0*/  PLOP3.LUT P0, PT, PT, PT, UP0, 0x80, 0x0 ;  /* 0x000000000000781c */ /* 0x000fc60003f0f008 */
[----:B------:R-:W-:-:S09]  /*43b0*/  UPRMT UR8, URZ, 0x654, UR8 ;  /* 0x000006543f087896 */ /* 0x000fd20008000008 */
[----:B------:R-:W-:Y:S01]  /*43c0*/  SYNCS.ARRIVE.TRANS64.RED.A1T0 RZ, [UR8], RZ ;  /* 0x000000ffffff79a7 */ /* 0x000fe20008100408 */
[----:B------:R-:W-:Y:S05]  /*43d0*/  @P0 BRA `(.L_x_29) ;  /* 0x0000000000040947 */ /* 0x000fea0003800000 */
[----:B------:R-:W-:Y:S01]  /*43e0*/  BPT.TRAP 0x1 ;  /* 0x000000040000795c */ /* 0x000fe20000300000 */
.L_x_29:
[----:B------:R-:W-:Y:S02]  /*43f0*/  UISETP.GT.AND UP2, UPT, UR25, 0x1, UPT ;  /* 0x000000011900788c */ /* 0x000fe4000bf44270 */
[----:B------:R-:W-:Y:S02]  /*4400*/  UIADD3 UR24, UR24, 0x1, URZ ;  /* 0x0000000118187890 */ /* 0x000fe4000fffe03f */
[----:B------:R-:W-:Y:S02]  /*4410*/  UIADD3 UR33, UR33, 0x1, URZ ;  /* 0x0000000121217890 */ /* 0x000fe4000fffe03f */
[----:B------:R-:W-:Y:S01]  /*4420*/  PLOP3.LUT P0, PT, PT, PT, UP2, 0x80, 0x0 ;  /* 0x000000000000781c */ /* 0x000fe20003f0f028 */
[----:B------:R-:W-:Y:S02]  /*4430*/  UISETP.NE.AND UP0, UPT, UR24, 0x5, UPT ;  /* 0x000000051800788c */ /* 0x000fe4000bf05270 */
[----:B------:R-:W-:Y:S02]  /*4440*/  UIADD3 UR9, UR25, -0x1, URZ ;  /* 0xffffffff19097890 */ /* 0x000fe4000fffe03f */
[----:B------:R-:W-:-:S02]  /*4450*/  USEL UR8, URZ, 0x1, UP0 ;  /* 0x000000013f087887 */ /* 0x000fc40008000000 */
[----:B------:R-:W-:Y:S02]  /*4460*/  UISETP.NE.AND UP1, UPT, UR33, 0x5, UPT ;  /* 0x000000052100788c */ /* 0x000fe4000bf25270 */
[----:B------:R-:W-:Y:S02]  /*4470*/  ULOP3.LUT UR23, UR23, UR8, URZ, 0x3c, !UPT ;  /* 0x0000000817177292 */ /* 0x000fe4000f8e3c3f */
[----:B------:R-:W-:Y:S02]  /*4480*/  USEL UR24, UR24, URZ, UP0 ;  /* 0x0000003f18187287 */ /* 0x000fe40008000000 */
[----:B------:R-:W-:Y:S01]  /*4490*/  USEL UR33, UR33, URZ, UP1 ;  /* 0x0000003f21217287 */ /* 0x000fe20008800000 */
[----:B------:R-:W-:Y:S01]  /*44a0*/  UMOV UR8, 0x1 ;  /* 0x0000000100087882 */ /* 0x000fe20000000000 */
[----:B------:R-:W-:Y:S01]  /*44b0*/  UMOV UR25, UR9 ;  /* 0x0000000900197c82 */ /* 0x000fe20008000000 */
[----:B------:R-:W-:Y:S09]  /*44c0*/  @P0 BRA `(.L_x_30) ;  /* 0xffffffec00500947 */ /* 0x000ff2000383ffff */
.L_x_22:
[----:B------:R-:W-:-:S04]  /*44d0*/  UISETP.NE.AND UP0, UPT, UR6, URZ, UPT ;  /* 0x0000003f0600728c */ /* 0x000fc8000bf05270 */
[----:B------:R-:W-:-:S06]  /*44e0*/  USEL UR6, URZ, 0x1, !UP0 ;  /* 0x000000013f067887 */ /* 0x000fcc000c000000 */
[----:B------:R-:W-:-:S13]  /*44f0*/  ISETP.NE.AND P0, PT, RZ, UR6, PT ;  /* 0x00000006ff007c0c */ /* 0x000fda000bf05270 */
[----:B------:R-:W-:Y:S05]  /*4500*/  @!P0 BRA `(.L_x_31) ;  /* 0x0000000c00c48947 */ /* 0x000fea0003800000 */
[----:B------:R-:W-:Y:S02]  /*4510*/  WARPGROUP.DEPBAR.LE gsb0, 0x0 ;  /* 0x00008000000079c5 */ /* 0x000fe40000010000 */
[----:B-----5:R-:W-:Y:S01]  /*4520*/  FADD R227, R25, R227 ;  /* 0x000000e319e37221 */ /* 0x020fe20000000000 */
[----:B------:R-:W-:-:S04]  /*4530*/  FADD R228, R24, R228 ;  /* 0x000000e418e47221 */ /* 0x000fc80000000000 */
[----:B------:R2:W-:Y:S04]  /*4540*/  STL [R1+0x98], R227 ;  /* 0x000098e301007387 */ /* 0x0005e80000100800 */
[----:B--2---:R-:W2:Y:S04]  /*4550*/  LDL.LU R227, [R1+0x6c] ;  /* 0x00006c0001e37983 */ /* 0x004ea80000300800 */
[----:B--2---:R2:W-:Y:S04]  /*4560*/  STL [R1+0x9c], R227 ;  /* 0x00009ce301007387 */ /* 0x0045e80000100800 */
        /* <DEDUP_REMOVED lines=52> */
[----:B--2---:R-:W2:Y:S01]  /*48b0*/  LDL.LU R227, [R1] ;  /* 0x0000000001e37983 */ /* 0x004ea20000300800 */
[----:B------:R-:W-:Y:S01]  /*48c0*/  FADD R226, R26, R226 ;  /* 0x000000e21ae27221 */ /* 0x000fe20000000000 */
        /* <DEDUP_REMOVED lines=97> */
[----:B--2---:R-:W-:-:S05]  /*4ee0*/  FADD R227, R124, R227 ;  /* 0x000000e37ce37221 */ /* 0x004fca0000000000 */
[----:B------:R2:W-:Y:S04]  /*4ef0*/  STL [R1], R227 ;  /* 0x000000e301007387 */ /* 0x0005e80000100800 */
[----:B--2---:R-:W2:Y:S02]  /*4f00*/  LDL.LU R227, [R1+0x104] ;  /* 0x0001040001e37983 */ /* 0x004ea40000300800 */
[----:B--2---:R-:W-:-:S05]  /*4f10*/  FADD R227, R125, R227 ;  /* 0x000000e37de37221 */ /* 0x004fca0000000000 */
[----:B------:R2:W-:Y:S04]  /*4f20*/  STL [R1+0x4], R227 ;  /* 0x000004e301007387 */ /* 0x0005e80000100800 */
        /* <DEDUP_REMOVED lines=78> */
[----:B--2---:R2:W5:Y:S02]  /*5410*/  LDL.LU R227, [R1+0x98] ;  /* 0x0000980001e37983 */ /* 0x0045640000300800 */
.L_x_31:
[----:B-1----:R-:W-:-:S04]  /*5420*/  IMAD.U32 R229, RZ, RZ, UR26 ;  /* 0x0000001affe57e24 */ /* 0x002fc8000f8e00ff */
[----:B------:R1:W-:Y:S01]  /*5430*/  SYNCS.ARRIVE.TRANS64.A1T0 RZ, [R229+UR28], RZ ;  /* 0x000000ffe5ff79a7 */ /* 0x0003e2000810001c */
[----:B------:R-:W-:Y:S02]  /*5440*/  WARPGROUP.DEPBAR.LE gsb0, 0x0 ;  /* 0x00008000000079c5 */ /* 0x000fe40000010000 */
[----:B------:R-:W3:Y:S02]  /*5450*/  LDC R24, c[0x0][0x28c] ;  /* 0x0000a300ff187b82 */ /* 0x000ee40000000800 */
[----:B---3--:R-:W-:-:S13]  /*5460*/  ISETP.GE.AND P0, PT, R24, 0x1, PT ;  /* 0x000000011800780c */ /* 0x008fda0003f06270 */
[----:B-1----:R-:W-:Y:S05]  /*5470*/  @!P0 BRA `(.L_x_32) ;  /* 0x0000000000408947 */ /* 0x002fea0003800000 */
[----:B------:R-:W-:-:S06]  /*5480*/  UISETP.NE.AND UP0, UPT, UR30, 0x3, UPT ;  /* 0x000000031e00788c */ /* 0x000fcc000bf05270 */
[----:B------:R-:W-:-:S13]  /*5490*/  PLOP3.LUT P0, PT, PT, PT, UP0, 0x80, 0x0 ;  /* 0x000000000000781c */ /* 0x000fda0003f0f008 */
[----:B------:R-:W-:Y:S05]  /*54a0*/  @!P0 BRA `(.L_x_33) ;  /* 0x0000000000048947 */ /* 0x000fea0003800000 */
[----:B------:R-:W-:Y:S01]  /*54b0*/  BPT.TRAP 0x1 ;  /* 0x000000040000795c */ /* 0x000fe20000300000 */
.L_x_33:
[----:B------:R-:W-:Y:S02]  /*54c0*/  UIADD3 UR8, UR19, UR5, URZ ;  /* 0x0000000513087290 */ /* 0x000fe4000fffe03f */
[----:B------:R-:W-:Y:S02]  /*54d0*/  UISETP.GT.U32.AND UP0, UPT, UR15, 0x1, UPT ;  /* 0x000000010f00788c */ /* 0x000fe4000bf04070 */
[----:B------:R-:W-:-:S04]  /*54e0*/  UIMAD.WIDE.U32 UR6, UR8, -0x33333333, URZ ;  /* 0xcccccccd080678a5 */ /* 0x000fc8000f8e003f */
[----:B------:R-:W-:Y:S01]  /*54f0*/  USHF.R.U32.HI UR6, URZ, 0x2, UR7 ;  /* 0x000000023f067899 */ /* 0x000fe20008011607 */
[----:B------:R-:W-:-:S03]  /*5500*/  PLOP3.LUT P0, PT, PT, PT, UP0, 0x80, 0x0 ;  /* 0x000000000000781c */ /* 0x000fc60003f0f008 */
[----:B------:R-:W-:-:S04]  /*5510*/  UIMAD UR8, UR6, -0x5, UR8 ;  /* 0xfffffffb060878a4 */ /* 0x000fc8000f8e0208 */
[----:B------:R-:W-:-:S04]  /*5520*/  ULEA UR8, UR8, UR22, 0x3 ;  /* 0x0000001608087291 */ /* 0x000fc8000f8e183f */
[----:B------:R-:W-:-:S04]  /*5530*/  UIADD3 UR8, UR8, 0x28, URZ ;  /* 0x0000002808087890 */ /* 0x000fc8000fffe03f */
[----:B------:R-:W-:-:S09]  /*5540*/  UPRMT UR8, URZ, 0x654, UR8 ;  /* 0x000006543f087896 */ /* 0x000fd20008000008 */
[----:B------:R-:W-:Y:S01]  /*5550*/  SYNCS.ARRIVE.TRANS64.RED.A1T0 RZ, [UR8], RZ ;  /* 0x000000ffffff79a7 */ /* 0x000fe20008100408 */
[----:B------:R-:W-:Y:S05]  /*5560*/  @P0 BRA `(.L_x_32) ;  /* 0x0000000000040947 */ /* 0x000fea0003800000 */
[----:B------:R-:W-:Y:S01]  /*5570*/  BPT.TRAP 0x1 ;  /* 0x000000040000795c */ /* 0x000fe20000300000 */
.L_x_32:
[----:B-----5:R1:W-:Y:S01]  /*5580*/  STL [R1+0x98], R0 ;  /* 0x0000980001007387 */ /* 0x0203e20000100800 */
[----:B------:R-:W-:Y:S01]  /*5590*/  IMAD.U32 R24, RZ, RZ, UR27 ;  /* 0x0000001bff187e24 */ /* 0x000fe2000f8e00ff */
[----:B------:R-:W-:Y:S01]  /*55a0*/  UIADD3 UR5, UR29, UR5, URZ ;  /* 0x000000051d057290 */ /* 0x000fe2000fffe03f */
[----:B------:R-:W3:Y:S01]  /*55b0*/  LDC R35, c[0x0][0x288] ;  /* 0x0000a200ff237b82 */ /* 0x000ee20000000800 */
[----:B-1----:R-:W4:Y:S02]  /*55c0*/  LDL R0, [R1+0x84] ;  /* 0x0000840001007983 */ /* 0x002f240000100800 */
[----:B------:R-:W-:Y:S01]  /*55d0*/  SHF.L.U32 R24, R24, 0x1f, RZ ;  /* 0x0000001f18187819 */ /* 0x000fe200000006ff */
[----:B------:R-:W-:Y:S02]  /*55e0*/  UISETP.GT.U32.AND UP0, UPT, UR5, 0x4, UPT ;  /* 0x000000040500788c */ /* 0x000fe4000bf04070 */
[----:B------:R-:W-:Y:S01]  /*55f0*/  UISETP.GE.U32.AND UP1, UPT, UR29, 0x5, UPT ;  /* 0x000000051d00788c */ /* 0x000fe2000bf26070 */
[----:B------:R-:W1:Y:S01]  /*5600*/  SYNCS.PHASECHK.TRANS64.TRYWAIT P0, [UR18+0x8], R24 ;  /* 0x00000818ff0075a7 */ /* 0x000e620008000152 */
[----:B------:R-:W-:-:S02]  /*5610*/  UISETP.LT.U32.AND UP0, UPT, UR29, 0x5, UP0 ;  /* 0x000000051d00788c */ /* 0x000fc40008701070 */
[----:B------:R-:W-:Y:S02]  /*5620*/  UIMAD.WIDE.U32 UR6, UR5, -0x33333333, URZ ;  /* 0xcccccccd050678a5 */ /* 0x000fe4000f8e003f */
[----:B------:R-:W-:Y:S02]  /*5630*/  USEL UR8, URZ, 0x1, !UP0 ;  /* 0x000000013f087887 */ /* 0x000fe4000c000000 */
[----:B------:R-:W-:Y:S01]  /*5640*/  USHF.R.U32.HI UR6, URZ, 0x2, UR7 ;  /* 0x000000023f067899 */ /* 0x000fe20008011607 */
[----:B----4-:R-:W-:Y:S02]  /*5650*/  IMAD.SHL.U32 R32, R0, 0x2, RZ ;  /* 0x0000000200207824 */ /* 0x010fe400078e00ff */
[----:B------:R4:W5:Y:S01]  /*5660*/  LDL.LU R0, [R1+0x98] ;  /* 0x0000980001007983 */ /* 0x0009620000300800 */
[----:B------:R-:W-:Y:S02]  /*5670*/  ULOP3.LUT UR4, UR4, UR8, URZ, 0x3c, !UPT ;  /* 0x0000000804047292 */ /* 0x000fe4000f8e3c3f */
[----:B------:R-:W-:Y:S01]  /*5680*/  UIMAD UR5, UR6, -0x5, UR5 ;  /* 0xfffffffb060578a4 */ /* 0x000fe2000f8e0205 */
[----:B------:R-:W-:Y:S01]  /*5690*/  SHF.R.S32.HI R33, RZ, 0x1f, R32 ;  /* 0x0000001fff217819 */ /* 0x000fe20000011420 */
[----:B------:R-:W-:Y:S01]  /*56a0*/  @UP1 ULOP3.LUT UR4, UR4, 0x1, UR6, 0x78, !UPT ;  /* 0x0000000104041892 */ /* 0x000fe2000f8e7806 */
[----:B-1-3--:R-:W-:Y:S11]  /*56b0*/  @!P0 BRA `(.L_x_34) ;  /* 0x000000a800a08947 */ /* 0x00aff60003800000 */
.L_x_321:
[----:B------:R3:W-:Y:S01]  /*56c0*/  STL [R1+0xa0], R3 ;  /* 0x0000a00301007387 */ /* 0x0007e20000100800 */
[----:B------:R-:W-:Y:S01]  /*56d0*/  ULDC.64 UR6, c[0x0][0x5d0] ;  /* 0x0001740000067ab9 */ /* 0x000fe20000000a00 */
[----:B------:R-:W-:Y:S02]  /*56e0*/  ULDC UR8, c[0x0][0x284] ;  /* 0x0000a10000087ab9 */ /* 0x000fe40000000800 */
[----:B---3--:R-:W3:Y:S04]  /*56f0*/  LDL.LU R3, [R1+0x80] ;  /* 0x0000800001037983 */ /* 0x008ee80000300800 */
[----:B------:R0:W-:Y:S04]  /*5700*/  STL [R1+0x9c], R2 ;  /* 0x00009c0201007387 */ /* 0x0001e80000100800 */
[----:B0-----:R-:W2:Y:S04]  /*5710*/  LDL R2, [R1+0x7c] ;  /* 0x00007c0001027983 */ /* 0x001ea80000100800 */
[----:B-----5:R0:W-:Y:S04]  /*5720*/  STL [R1+0x98], R0 ;  /* 0x0000980001007387 */ /* 0x0201e80000100800 */
[----:B0-----:R-:W4:Y:S01]  /*5730*/  LDL R0, [R1+0x70] ;  /* 0x0000700001007983 */ /* 0x001f220000100800 */
[----:B---3--:R-:W-:-:S03]  /*5740*/  IMAD.SHL.U32 R37, R3, 0x100, RZ ;  /* 0x0000010003257824 */ /* 0x008fc600078e00ff */
[----:B------:R0:W5:Y:S01]  /*5750*/  LDL.LU R3, [R1+0xa0] ;  /* 0x0000a00001037983 */ /* 0x0001620000300800 */
[----:B--2---:R-:W-:-:S03]  /*5760*/  IMAD.SHL.U32 R34, R2, 0x40, RZ ;  /* 0x0000004002227824 */ /* 0x004fc600078e00ff */
[----:B------:R0:W5:Y:S01]  /*5770*/  LDL.LU R2, [R1+0x9c] ;  /* 0x00009c0001027983 */ /* 0x0001620000300800 */
[----:B----4-:R-:W-:Y:S01]  /*5780*/  SHF.R.S32.HI R38, RZ, 0x1f, R0 ;  /* 0x0000001fff267819 */ /* 0x010fe20000011400 */
[----:B-1----:R-:W-:-:S04]  /*5790*/  IMAD.WIDE.U32 R24, R0, UR6, R32 ;  /* 0x0000000600187c25 */ /* 0x002fc8000f8e0020 */
[----:B------:R-:W-:-:S04]  /*57a0*/  IMAD R26, R38, UR6, RZ ;  /* 0x00000006261a7c24 */ /* 0x000fc8000f8e02ff */
[----:B------:R-:W-:Y:S02]  /*57b0*/  IMAD R27, R0, UR7, R26 ;  /* 0x00000007001b7c24 */ /* 0x000fe4000f8e021a */
[----:B------:R0:W5:Y:S01]  /*57c0*/  LDL.LU R0, [R1+0x98] ;  /* 0x0000980001007983 */ /* 0x0001620000300800 */
[----:B------:R-:W-:-:S04]  /*57d0*/  ISETP.GE.AND P0, PT, R34, UR8, PT ;  /* 0x0000000822007c0c */ /* 0x000fc8000bf06270 */
[C---:B------:R-:W-:Y:S02]  /*57e0*/  ISETP.GE.OR P0, PT, R37.reuse, R35, P0 ;  /* 0x000000232500720c */ /* 0x040fe40000706670 */
[----:B------:R-:W-:Y:S02]  /*57f0*/  SHF.R.S32.HI R36, RZ, 0x1f, R37 ;  /* 0x0000001fff247819 */ /* 0x000fe40000011425 */
[----:B------:R-:W-:-:S04]  /*5800*/  IADD3 R24, P1, R37, R24, RZ ;  /* 0x0000001825187210 */ /* 0x000fc80007f3e0ff */
[----:B------:R-:W-:-:S05]  /*5810*/  IADD3.X R25, R36, R25, R27, P1, !PT ;  /* 0x0000001924197210 */ /* 0x000fca0000ffe41b */
[----:B0-----:R-:W-:Y:S05]  /*5820*/  @P0 BRA `(.L_x_35) ;  /* 0x0000008c00d40947 */ /* 0x001fea0003800000 */
[----:B------:R0:W-:Y:S01]  /*5830*/  STL.64 [R1+0xa8], R4 ;  /* 0x0000a80401007387 */ /* 0x0001e20000100a00 */
[----:B------:R-:W1:Y:S01]  /*5840*/  LDC.64 R28, c[0x0][0x5c8] ;  /* 0x00017200ff1c7b82 */ /* 0x000e620000000a00 */
[----:B------:R-:W-:Y:S02]  /*5850*/  ULDC.64 UR6, c[0x0][0x5c0] ;  /* 0x0001700000067ab9 */ /* 0x000fe40000000a00 */
[----:B0-----:R-:W2:Y:S04]  /*5860*/  LDL.64 R4, [R1+0x88] ;  /* 0x0000880001047983 */ /* 0x001ea80000100a00 */
[----:B-----5:R0:W-:Y:S04]  /*5870*/  STL [R1+0xa0], R3 ;  /* 0x0000a00301007387 */ /* 0x0201e80000100800 */
[----:B0-----:R-:W2:Y:S04]  /*5880*/  LDL.LU R3, [R1+0x7c] ;  /* 0x00007c0001037983 */ /* 0x001ea80000300800 */
[----:B------:R0:W-:Y:S04]  /*5890*/  STL [R1+0x9c], R2 ;  /* 0x00009c0201007387 */ /* 0x0001e80000100800 */
[----:B0-----:R-:W3:Y:S04]  /*58a0*/  LDL R2, [R1+0x84] ;  /* 0x0000840001027983 */ /* 0x001ee80000100800 */
[----:B------:R0:W-:Y:S04]  /*58b0*/  STL [R1+0x98], R0 ;  /* 0x0000980001007387 */ /* 0x0001e80000100800 */
[----:B0-----:R-:W4:Y:S01]  /*58c0*/  LDL R0, [R1+0x90] ;  /* 0x0000900001007983 */ /* 0x001f220000100800 */
[----:B--2---:R-:W-:-:S03]  /*58d0*/  IMAD.WIDE R30, R3, 0x40, R4 ;  /* 0x00000040031e7825 */ /* 0x004fc600078e0204 */
[----:B------:R0:W5:Y:S01]  /*58e0*/  LDL.LU.64 R4, [R1+0xa8] ;  /* 0x0000a80001047983 */ /* 0x0001620000300a00 */
[-C--:B-1----:R-:W-:Y:S02]  /*58f0*/  IMAD R26, R31, R28.reuse, RZ ;  /* 0x0000001c1f1a7224 */ /* 0x082fe400078e02ff */
[C---:B------:R-:W-:Y:S01]  /*5900*/  IMAD.WIDE.U32 R24, R30.reuse, R28, R24 ;  /* 0x0000001c1e187225 */ /* 0x040fe200078e0018 */
[----:B------:R0:W5:Y:S03]  /*5910*/  LDL.LU R3, [R1+0xa0] ;  /* 0x0000a00001037983 */ /* 0x0001660000300800 */
[----:B------:R-:W-:Y:S01]  /*5920*/  IMAD R27, R30, R29, R26 ;  /* 0x0000001d1e1b7224 */ /* 0x000fe200078e021a */
[----:B------:R-:W-:Y:S02]  /*5930*/  LEA R26, P0, R28, R24, 0x3 ;  /* 0x000000181c1a7211 */ /* 0x000fe400078018ff */
[----:B------:R-:W-:Y:S01]  /*5940*/  IADD3 R24, P1, R24, UR6, RZ ;  /* 0x0000000618187c10 */ /* 0x000fe2000ff3e0ff */
[----:B------:R-:W-:Y:S01]  /*5950*/  IMAD.IADD R27, R25, 0x1, R27 ;  /* 0x00000001191b7824 */ /* 0x000fe200078e021b */
[----:B------:R-:W-:-:S04]  /*5960*/  IADD3 R26, P3, R26, UR6, RZ ;  /* 0x000000061a1a7c10 */ /* 0x000fc8000ff7e0ff */
[----:B------:R-:W-:Y:S01]  /*5970*/  LEA.HI.X R29, R28, R27, R29, 0x3, P0 ;  /* 0x0000001b1c1d7211 */ /* 0x000fe200000f1c1d */
[----:B---3--:R-:W-:Y:S01]  /*5980*/  IMAD R28, R2, -0x2, R35 ;  /* 0xfffffffe021c7824 */ /* 0x008fe200078e0223 */
[----:B------:R-:W-:Y:S01]  /*5990*/  FSETP.NEU.AND P0, PT, RZ, UR31, PT ;  /* 0x0000001fff007c0b */ /* 0x000fe2000bf0d000 */
[----:B------:R0:W5:Y:S01]  /*59a0*/  LDL.LU R2, [R1+0x9c] ;  /* 0x00009c0001027983 */ /* 0x0001620000300800 */
[----:B------:R-:W-:Y:S01]  /*59b0*/  IADD3.X R25, R27, UR7, RZ, P1, !PT ;  /* 0x000000071b197c10 */ /* 0x000fe20008ffe4ff */
[----:B------:R-:W-:Y:S01]  /*59c0*/  BSSY B0, `(.L_x_35) ;  /* 0x00008db000007945 */ /* 0x000fe20003800000 */
[----:B------:R-:W-:Y:S01]  /*59d0*/  IADD3.X R27, R29, UR7, RZ, P3, !PT ;  /* 0x000000071d1b7c10 */ /* 0x000fe20009ffe4ff */
[----:B----4-:R-:W-:Y:S02]  /*59e0*/  IMAD.IADD R39, R0, 0x1, -R34 ;  /* 0x0000000100277824 */ /* 0x010fe400078e0a22 */
[----:B------:R0:W5:Y:S01]  /*59f0*/  LDL.LU R0, [R1+0x98] ;  /* 0x0000980001007983 */ /* 0x0001620000300800 */
[----:B------:R-:W-:-:S05]  /*5a00*/  IMAD.IADD R34, R28, 0x1, -R37 ;  /* 0x000000011c227824 */ /* 0x000fca00078e0a25 */
[----:B------:R-:W-:Y:S05]  /*5a10*/  @!P0 BRA `(.L_x_36) ;  /* 0x0000006800dc8947 */ /* 0x000fea0003800000 */
[----:B-----5:R1:W-:Y:S01]  /*5a20*/  STL [R1+0x98], R0 ;  /* 0x0000980001007387 */ /* 0x0203e20000100800 */
[----:B------:R-:W-:Y:S01]  /*5a30*/  ULDC.64 UR6, c[0x0][0x5b8] ;  /* 0x00016e0000067ab9 */ /* 0x000fe20000000a00 */
[----:B------:R-:W-:Y:S02]  /*5a40*/  ULDC.64 UR8, c[0x0][0x5a8] ;  /* 0x00016a0000087ab9 */ /* 0x000fe40000000a00 */
[----:B-1----:R-:W2:Y:S01]  /*5a50*/  LDL.LU R0, [R1+0x70] ;  /* 0x0000700001007983 */ /* 0x002ea20000300800 */
[----:B------:R-:W-:Y:S01]  /*5a60*/  IMAD R28, R38, UR6, RZ ;  /* 0x00000006261c7c24 */ /* 0x000fe2000f8e02ff */
[----:B------:R-:W-:Y:S01]  /*5a70*/  BSSY B1, `(.L_x_37) ;  /* 0x0000011000017945 */ /* 0x000fe20003800000 */
[----:B--2---:R-:W-:-:S04]  /*5a80*/  IMAD.WIDE.U32 R32, R0, UR6, R32 ;  /* 0x0000000600207c25 */ /* 0x004fc8000f8e0020 */
[----:B------:R-:W-:Y:S01]  /*5a90*/  IMAD R29, R0, UR7, R28 ;  /* 0x00000007001d7c24 */ /* 0x000fe2000f8e021c */
[----:B------:R-:W-:Y:S01]  /*5aa0*/  IADD3 R32, P0, R37, R32, RZ ;  /* 0x0000002025207210 */ /* 0x000fe20007f1e0ff */
[----:B------:R1:W5:Y:S01]  /*5ab0*/  LDL.LU R0, [R1+0x98] ;  /* 0x0000980001007983 */ /* 0x0003620000300800 */
[----:B------:R-:W-:Y:S02]  /*5ac0*/  ULDC.64 UR6, c[0x0][0x5b0] ;  /* 0x00016c0000067ab9 */ /* 0x000fe40000000a00 */
[----:B------:R-:W-:Y:S01]  /*5ad0*/  IADD3.X R33, R36, R33, R29, P0, !PT ;  /* 0x0000002124217210 */ /* 0x000fe200007fe41d */
[----:B------:R-:W-:Y:S01]  /*5ae0*/  IMAD R35, R31, UR6, RZ ;  /* 0x000000061f237c24 */ /* 0x000fe2000f8e02ff */
[----:B------:R-:W-:Y:S01]  /*5af0*/  ISETP.GE.AND P0, PT, R39, 0x1, PT ;  /* 0x000000012700780c */ /* 0x000fe20003f06270 */
[----:B------:R-:W-:-:S03]  /*5b00*/  IMAD.WIDE.U32 R28, R30, UR6, R32 ;  /* 0x000000061e1c7c25 */ /* 0x000fc6000f8e0020 */
[----:B------:R-:W-:Y:S01]  /*5b10*/  ISETP.LT.OR P4, PT, R34, 0x1, !P0 ;  /* 0x000000012200780c */ /* 0x000fe20004781670 */
[----:B------:R-:W-:Y:S01]  /*5b20*/  IMAD R35, R30, UR7, R35 ;  /* 0x000000071e237c24 */ /* 0x000fe2000f8e0223 */
[----:B------:R-:W-:-:S04]  /*5b30*/  IADD3 R28, P1, R28, UR8, RZ ;  /* 0x000000081c1c7c10 */ /* 0x000fc8000ff3e0ff */
[--C-:B------:R-:W-:Y:S02]  /*5b40*/  IADD3.X R29, R29, UR9, R35.reuse, P1, !PT ;  /* 0x000000091d1d7c10 */ /* 0x100fe40008ffe423 */
[----:B------:R-:W-:-:S05]  /*5b50*/  PRMT R35, RZ, 0x7610, R35 ;  /* 0x00007610ff237816 */ /* 0x000fca0000000023 */
[----:B-1----:R-:W-:Y:S05]  /*5b60*/  @P4 BRA `(.L_x_38) ;  /* 0x0000000000044947 */ /* 0x002fea0003800000 */
[----:B------:R1:W5:Y:S02]  /*5b70*/  LDG.E.U8 R35, desc[UR20][R28.64] ;  /* 0x000000141c237981 */ /* 0x000364000c1e1100 */
.L_x_38:
[----:B------:R-:W-:Y:S05]  /*5b80*/  BSYNC B1 ;  /* 0x0000000000017941 */ /* 0x000fea0003800000 */
.L_x_37:
[----:B-----5:R-:W-:Y:S01]  /*5b90*/  LOP3.LUT R35, R35, 0xff, RZ, 0xc0, !PT ;  /* 0x000000ff23237812 */ /* 0x020fe200078ec0ff */
[----:B------:R-:W-:Y:S01]  /*5ba0*/  BSSY B1, `(.L_x_39) ;  /* 0x000000b000017945 */ /* 0x000fe20003800000 */
[----:B------:R-:W-:Y:S02]  /*5bb0*/  ISETP.LT.OR P3, PT, R34, 0x2, !P0 ;  /* 0x000000022200780c */ /* 0x000fe40004761670 */
[----:B------:R-:W-:-:S05]  /*5bc0*/  F2FP.F16.E5M2.UNPACK_B R35, R35 ;  /* 0x00000023ff23723e */ /* 0x000fca00020004ff */
[----:B------:R-:W-:-:S05]  /*5bd0*/  HADD2.F32 R35, -RZ, R35.H0_H0 ;  /* 0x20000023ff237230 */ /* 0x000fca0000004100 */
[----:B------:R-:W-:-:S04]  /*5be0*/  FMUL R35, R35, UR31 ;  /* 0x0000001f23237c20 */ /* 0x000fc80008400000 */
[----:B------:R-:W-:-:S05]  /*5bf0*/  FFMA R35, R228, UR32, R35 ;  /* 0x00000020e4237c23 */ /* 0x000fca0008000023 */
[----:B------:R-:W-:Y:S02]  /*5c00*/  F2FP.SATFINITE.E5M2.F32.PACK_AB_MERGE_C R37, RZ, R35, RZ ;  /* 0x00000023ff25723e */ /* 0x000fe400048060ff */
[----:B------:R-:W-:-:S03]  /*5c10*/  PRMT R35, RZ, 0x7610, R35 ;  /* 0x00007610ff237816 */ /* 0x000fc60000000023 */
[----:B------:R2:W-:Y:S01]  /*5c20*/  @!P4 STG.E.U8 desc[UR20][R24.64], R37 ;  /* 0x000000251800c986 */ /* 0x0005e2000c101114 */
[----:B------:R-:W-:Y:S05]  /*5c30*/  @P3 BRA `(.L_x_40) ;  /* 0x0000000000043947 */ /* 0x000fea0003800000 */
[----:B------:R3:W5:Y:S02]  /*5c40*/  LDG.E.U8 R35, desc[UR20][R28.64+0x1] ;  /* 0x000001141c237981 */ /* 0x000764000c1e1100 */
.L_x_40:
[----:B------:R-:W-:Y:S05]  /*5c50*/  BSYNC B1 ;  /* 0x0000000000017941 */ /* 0x000fea0003800000 */
.L_x_39:
[----:B-----5:R-:W-:Y:S01]  /*5c60*/  LOP3.LUT R35, R35, 0xff, RZ, 0xc0, !PT ;  /* 0x000000ff23237812 */ /* 0x020fe200078ec0ff */
[----:B------:R-:W-:Y:S01]  /*5c70*/  BSSY B1, `(.L_x_41) ;  /* 0x0000013000017945 */ /* 0x000fe20003800000 */
[----:B--2---:R-:W-:Y:S02]  /*5c80*/  IADD3 R37, P1, R30, 0x8, RZ ;  /* 0x000000081e257810 */ /* 0x004fe40007f3e0ff */
[----:B------:R-:W-:-:S03]  /*5c90*/  F2FP.F16.E5M2.UNPACK_B R35, R35 ;  /* 0x00000023ff23723e */ /* 0x000fc600020004ff */
[----:B------:R-:W-:Y:S01]  /*5ca0*/  IMAD.X R31, RZ, RZ, R31, P1 ;  /* 0x000000ffff1f7224 */ /* 0x000fe200008e061f */
[----:B------:R-:W-:Y:S01]  /*5cb0*/  ISETP.GE.AND P1, PT, R39, 0x9, PT ;  /* 0x000000092700780c */ /* 0x000fe20003f26270 */
[----:B------:R-:W-:Y:S02]  /*5cc0*/  HADD2.F32 R35, -RZ, R35.H0_H0 ;  /* 0x20000023ff237230 */ /* 0x000fe40000004100 */
[----:B------:R-:W-:Y:S01]  /*5cd0*/  IMAD R36, R31, UR6, RZ ;  /* 0x000000061f247c24 */ /* 0x000fe2000f8e02ff */
[----:B------:R-:W-:Y:S01]  /*5ce0*/  ISETP.LT.OR P5, PT, R34, 0x1, !P1 ;  /* 0x000000012200780c */ /* 0x000fe20004fa1670 */
[----:B------:R-:W-:-:S04]  /*5cf0*/  IMAD.WIDE.U32 R32, R37, UR6, R32 ;  /* 0x0000000625207c25 */ /* 0x000fc8000f8e0020 */
[----:B------:R-:W-:Y:S01]  /*5d00*/  FMUL R30, R35, UR31 ;  /* 0x0000001f231e7c20 */ /* 0x000fe20008400000 */
[----:B------:R-:W-:-:S03]  /*5d10*/  IMAD R37, R37, UR7, R36 ;  /* 0x0000000725257c24 */ /* 0x000fc6000f8e0224 */
[----:B------:R-:W-:Y:S01]  /*5d20*/  FFMA R227, R227, UR32, R30 ;  /* 0x00000020e3e37c23 */ /* 0x000fe2000800001e */
[----:B------:R-:W-:Y:S02]  /*5d30*/  IADD3 R30, P4, R32, UR8, RZ ;  /* 0x00000008201e7c10 */ /* 0x000fe4000ff9e0ff */
[----:B------:R-:W-:Y:S02]  /*5d40*/  PRMT R32, RZ, 0x7610, R32 ;  /* 0x00007610ff207816 */ /* 0x000fe40000000020 */
[----:B------:R-:W-:Y:S02]  /*5d50*/  F2FP.SATFINITE.E5M2.F32.PACK_AB_MERGE_C R227, RZ, R227, RZ ;  /* 0x000000e3ffe3723e */ /* 0x000fe400048060ff */
[----:B------:R-:W-:-:S03]  /*5d60*/  IADD3.X R31, R33, UR9, R37, P4, !PT ;  /* 0x00000009211f7c10 */ /* 0x000fc6000a7fe425 */
[----:B------:R2:W-:Y:S01]  /*5d70*/  @!P3 STG.E.U8 desc[UR20][R24.64+0x1], R227 ;  /* 0x000001e31800b986 */ /* 0x0005e2000c101114 */
[----:B------:R-:W-:Y:S05]  /*5d80*/  @P5 BRA `(.L_x_42) ;  /* 0x0000000000045947 */ /* 0x000fea0003800000 */
[----:B------:R4:W5:Y:S02]  /*5d90*/  LDG.E.U8 R32, desc[UR20][R30.64] ;  /* 0x000000141e207981 */ /* 0x000964000c1e1100 */
.L_x_42:
[----:B------:R-:W-:Y:S05]  /*5da0*/  BSYNC B1 ;  /* 0x0000000000017941 */ /* 0x000fea0003800000 */
.L_x_41:
[----:B-----5:R-:W-:Y:S01]  /*5db0*/  LOP3.LUT R32, R32, 0xff, RZ, 0xc0, !PT ;  /* 0x000000ff20207812 */ /* 0x020fe200078ec0ff */
[----:B------:R-:W-:Y:S01]  /*5dc0*/  BSSY B1, `(.L_x_43) ;  /* 0x000000b000017945 */ /* 0x000fe20003800000 */
[----:B------:R-:W-:Y:S02]  /*5dd0*/  ISETP.LT.OR P3, PT, R34, 0x2, !P1 ;  /* 0x000000022200780c */ /* 0x000fe40004f61670 */
[----:B------:R-:W-:-:S05]  /*5de0*/  F2FP.F16.E5M2.UNPACK_B R32, R32 ;  /* 0x00000020ff20723e */ /* 0x000fca00020004ff */
[----:B------:R-:W-:-:S05]  /*5df0*/  HADD2.F32 R32, -RZ, R32.H0_H0 ;  /* 0x20000020ff207230 */ /* 0x000fca0000004100 */
[----:B------:R-:W-:Y:S01]  /*5e00*/  FMUL R33, R32, UR31 ;  /* 0x0000001f20217c20 */ /* 0x000fe20008400000 */
[----:B------:R-:W-:-:S03]  /*5e10*/  PRMT R32, RZ, 0x7610, R32 ;  /* 0x00007610ff207816 */ /* 0x000fc60000000020 */
[----:B------:R-:W-:-:S05]  /*5e20*/  FFMA R33, R226, UR32, R33 ;  /* 0x00000020e2217c23 */ /* 0x000fca0008000021 */
[----:B------:R-:W-:-:S05]  /*5e30*/  F2FP.SATFINITE.E5M2.F32.PACK_AB_MERGE_C R33, RZ, R33, RZ ;  /* 0x00000021ff21723e */ /* 0x000fca00048060ff */
[----:B------:R0:W-:Y:S01]  /*5e40*/  @!P5 STG.E.U8 desc[UR20][R26.64], R33 ;  /* 0x000000211a00d986 */ /* 0x0001e2000c101114 */
[----:B------:R-:W-:Y:S05]  /*5e50*/  @P3 BRA `(.L_x_44) ;  /* 0x0000000000043947 */ /* 0x000fea0003800000 */
[----:B------:R0:W5:Y:S02]  /*5e60*/  LDG.E.U8 R32, desc[UR20][R30.64+0x1] ;  /* 0x000001141e207981 */ /* 0x000164000c1e1100 */
.L_x_44:
[----:B------:R-:W-:Y:S05]  /*5e70*/  BSYNC B1 ;  /* 0x0000000000017941 */ /* 0x000fea0003800000 */
.L_x_43:
[----:B-----5:R-:W-:Y:S01]  /*5e80*/  LOP3.LUT R32, R32, 0xff, RZ, 0xc0, !PT ;  /* 0x000000ff20207812 */ /* 0x020fe200078ec0ff */
[----:B------:R-:W-:Y:S01]  /*5e90*/  BSSY B1, `(.L_x_45) ;  /* 0x000000b000017945 */ /* 0x000fe20003800000 */
[----:B------:R-:W-:Y:S02]  /*5ea0*/  ISETP.LT.OR P4, PT, R34, 0x9, !P0 ;  /* 0x000000092200780c */ /* 0x000fe40004781670 */
[----:B------:R-:W-:-:S05]  /*5eb0*/  F2FP.F16.E5M2.UNPACK_B R32, R32 ;  /* 0x00000020ff20723e */ /* 0x000fca00020004ff */
[----:B------:R-:W-:-:S05]  /*5ec0*/  HADD2.F32 R32, -RZ, R32.H0_H0 ;  /* 0x20000020ff207230 */ /* 0x000fca0000004100 */
[----:B------:R-:W-:-:S04]  /*5ed0*/  FMUL R32, R32, UR31 ;  /* 0x0000001f20207c20 */ /* 0x000fc80008400000 */
[----:B------:R-:W-:-:S05]  /*5ee0*/  FFMA R32, R225, UR32, R32 ;  /* 0x00000020e1207c23 */ /* 0x000fca0008000020 */
[----:B0-----:R-:W-:Y:S02]  /*5ef0*/  F2FP.SATFINITE.E5M2.F32.PACK_AB_MERGE_C R33, RZ, R32, RZ ;  /* 0x00000020ff21723e */ /* 0x001fe400048060ff */
[----:B------:R-:W-:-:S03]  /*5f00*/  PRMT R32, RZ, 0x7610, R32 ;  /* 0x00007610ff207816 */ /* 0x000fc60000000020 */
[----:B------:R0:W-:Y:S01]  /*5f10*/  @!P3 STG.E.U8 desc[UR20][R26.64+0x1], R33 ;  /* 0x000001211a00b986 */ /* 0x0001e2000c101114 */
[----:B------:R-:W-:Y:S05]  /*5f20*/  @P4 BRA `(.L_x_46) ;  /* 0x0000000000044947 */ /* 0x000fea0003800000 */
[----:B------:R0:W5:Y:S02]  /*5f30*/  LDG.E.U8 R32, desc[UR20][R28.64+0x8] ;  /* 0x000008141c207981 */ /* 0x000164000c1e1100 */
.L_x_46:
[----:B------:R-:W-:Y:S05]  /*5f40*/  BSYNC B1 ;  /* 0x0000000000017941 */ /* 0x000fea0003800000 */
.L_x_45:
[----:B-----5:R-:W-:Y:S01]  /*5f50*/  LOP3.LUT R32, R32, 0xff, RZ, 0xc0, !PT ;  /* 0x000000ff20207812 */ /* 0x020fe200078ec0ff */
[----:B------:R-:W-:Y:S01]  /*5f60*/  BSSY B1, `(.L_x_47) ;  /* 0x000000b000017945 */ /* 0x000fe20003800000 */
[----:B------:R-:W-:Y:S02]  /*5f70*/  ISETP.LT.OR P3, PT, R34, 0xa, !P0 ;  /* 0x0000000a2200780c */ /* 0x000fe40004761670 */
[----:B------:R-:W-:-:S05]  /*5f80*/  F2FP.F16.E5M2.UNPACK_B R32, R32 ;  /* 0x00000020ff20723e */ /* 0x000fca00020004ff */
[----:B------:R-:W-:-:S05]  /*5f90*/  HADD2.F32 R32, -RZ, R32.H0_H0 ;  /* 0x20000020ff207230 */ /* 0x000fca0000004100 */
[----:B0-----:R-:W-:Y:S01]  /*5fa0*/  FMUL R33, R32, UR31 ;  /* 0x0000001f20217c20 */ /* 0x001fe20008400000 */
[----:B------:R-:W-:-:S03]  /*5fb0*/  PRMT R32, RZ, 0x7610, R32 ;  /* 0x00007610ff207816 */ /* 0x000fc60000000020 */
[----:B------:R-:W-:-:S05]  /*5fc0*/  FFMA R33, R224, UR32, R33 ;  /* 0x00000020e0217c23 */ /* 0x000fca0008000021 */
[----:B------:R-:W-:-:S05]  /*5fd0*/  F2FP.SATFINITE.E5M2.F32.PACK_AB_MERGE_C R33, RZ, R33, RZ ;  /* 0x00000021ff21723e */ /* 0x000fca00048060ff */
[----:B------:R0:W-:Y:S01]  /*5fe0*/  @!P4 STG.E.U8 desc[UR20][R24.64+0x8], R33 ;  /* 0x000008211800c986 */ /* 0x0001e2000c101114 */
[----:B------:R-:W-:Y:S05]  /*5ff0*/  @P3 BRA `(.L_x_48) ;  /* 0x0000000000043947 */ /* 0x000fea0003800000 */
[----:B------:R0:W5:Y:S02]  /*6000*/  LDG.E.U8 R32, desc[UR20][R28.64+0x9] ;  /* 0x000009141c207981 */ /* 0x000164000c1e1100 */
.L_x_48:
[----:B------:R-:W-:Y:S05]  /*6010*/  BSYNC B1 ;  /* 0x0000000000017941 */ /* 0x000fea0003800000 */
.L_x_47:
        /* <DEDUP_REMOVED lines=12> */
.L_x_50:
[----:B------:R-:W-:Y:S05]  /*60e0*/  BSYNC B1 ;  /* 0x0000000000017941 */ /* 0x000fea0003800000 */
.L_x_49:
        /* <DEDUP_REMOVED lines=12> */
.L_x_52:
[----:B------:R-:W-:Y:S05]  /*61b0*/  BSYNC B1 ;  /* 0x0000000000017941 */ /* 0x000fea0003800000 */
.L_x_51:
        /* <DEDUP_REMOVED lines=12> */
.L_x_54:
[----:B------:R-:W-:Y:S05]  /*6280*/  BSYNC B1 ;  /* 0x0000000000017941 */ /* 0x000fea0003800000 */
.L_x_53:
        /* <DEDUP_REMOVED lines=12> */
.L_x_56:
[----:B------:R-:W-:Y:S05]  /*6350*/  BSYNC B1 ;  /* 0x0000000000017941 */ /* 0x000fea0003800000 */
.L_x_55:
        /* <DEDUP_REMOVED lines=12> */
.L_x_58:
[----:B------:R-:W-:Y:S05]  /*6420*/  BSYNC B1 ;  /* 0x0000000000017941 */ /* 0x000fea0003800000 */
.L_x_57:
        /* <DEDUP_REMOVED lines=12> */
.L_x_60:
[----:B------:R-:W-:Y:S05]  /*64f0*/  BSYNC B1 ;  /* 0x0000000000017941 */ /* 0x000fea0003800000 */
.L_x_59:
        /* <DEDUP_REMOVED lines=12> */
.L_x_62:
[----:B------:R-:W-:Y:S05]  /*65c0*/  BSYNC B1 ;  /* 0x0000000000017941 */ /* 0x000fea0003800000 */
.L_x_61:
        /* <DEDUP_REMOVED lines=12> */
.L_x_64:
[----:B------:R-:W-:Y:S05]  /*6690*/  BSYNC B1 ;  /* 0x0000000000017941 */ /* 0x000fea0003800000 */
.L_x_63:
        /* <DEDUP_REMOVED lines=12> */
.L_x_66:
[----:B------:R-:W-:Y:S05]  /*6760*/  BSYNC B1 ;  /* 0x0000000000017941 */ /* 0x000fea0003800000 */
.L_x_65:
        /* <DEDUP_REMOVED lines=12> */
.L_x_68:
[----:B------:R-:W-:Y:S05]  /*6830*/  BSYNC B1 ;  /* 0x0000000000017941 */ /* 0x000fea0003800000 */
.L_x_67:
        /* <DEDUP_REMOVED lines=12> */
.L_x_70:
[----:B------:R-:W-:Y:S05]  /*6900*/  BSYNC B1 ;  /* 0x0000000000017941 */ /* 0x000fea0003800000 */
.L_x_69:
        /* <DEDUP_REMOVED lines=12> */
.L_x_72:
[----:B------:R-:W-:Y:S05]  /*69d0*/  BSYNC B1 ;  /* 0x0000000000017941 */ /* 0x000fea0003800000 */
.L_x_71:
        /* <DEDUP_REMOVED lines=12> */
.L_x_74:
[----:B------:R-:W-:Y:S05]  /*6aa0*/  BSYNC B1 ;  /* 0x0000000000017941 */ /* 0x000fea0003800000 */
.L_x_73:
        /* <DEDUP_REMOVED lines=12> */
.L_x_76:
[----:B------:R-:W-:Y:S05]  /*6b70*/  BSYNC B1 ;  /* 0x0000000000017941 */ /* 0x000fea0003800000 */
.L_x_75:
        /* <DEDUP_REMOVED lines=12> */
.L_x_78:
[----:B------:R-:W-:Y:S05]  /*6c40*/  BSYNC B1 ;  /* 0x0000000000017941 */ /* 0x000fea0003800000 */
.L_x_77:
        /* <DEDUP_REMOVED lines=12> */
.L_x_80:
[----:B------:R-:W-:Y:S05]  /*6d10*/  BSYNC B1 ;  /* 0x0000000000017941 */ /* 0x000fea0003800000 */
.L_x_79:
        /* <DEDUP_REMOVED lines=12> */
.L_x_82:
[----:B------:R-:W-:Y:S05]  /*6de0*/  BSYNC B1 ;  /* 0x0000000000017941 */ /* 0x000fea0003800000 */
.L_x_81:
        /* <DEDUP_REMOVED lines=12> */
.L_x_84:
[----:B------:R-:W-:Y:S05]  /*6eb0*/  BSYNC B1 ;  /* 0x0000000000017941 */ /* 0x000fea0003800000 */
.L_x_83:
        /* <DEDUP_REMOVED lines=12> */
.L_x_86:
[----:B------:R-:W-:Y:S05]  /*6f80*/  BSYNC B1 ;  /* 0x0000000000017941 */ /* 0x000fea0003800000 */
.L_x_85:
        /* <DEDUP_REMOVED lines=12> */
.L_x_88:
[----:B------:R-:W-:Y:S05]  /*7050*/  BSYNC B1 ;  /* 0x0000000000017941 */ /* 0x000fea0003800000 */
.L_x_87:
        /* <DEDUP_REMOVED lines=12> */
.L_x_90:
[----:B------:R-:W-:Y:S05]  /*7120*/  BSYNC B1 ;  /* 0x0000000000017941 */ /* 0x000fea0003800000 */
.L_x_89:
        /* <DEDUP_REMOVED lines=12> */
.L_x_92:
[----:B------:R-:W-:Y:S05]  /*71f0*/  BSYNC B1 ;  /* 0x0000000000017941 */ /* 0x000fea0003800000 */
.L_x_91:
        /* <DEDUP_REMOVED lines=12> */
.L_x_94:
[----:B------:R-:W-:Y:S05]  /*72c0*/  BSYNC B1 ;  /* 0x0000000000017941 */ /* 0x000fea0003800000 */
.L_x_93:
        /* <DEDUP_REMOVED lines=12> */
.L_x_96:
[----:B------:R-:W-:Y:S05]  /*7390*/  BSYNC B1 ;  /* 0x0000000000017941 */ /* 0x000fea0003800000 */
.L_x_95:
        /* <DEDUP_REMOVED lines=12> */
.L_x_98:
[----:B------:R-:W-:Y:S05]  /*7460*/  BSYNC B1 ;  /* 0x0000000000017941 */ /* 0x000fea0003800000 */
.L_x_97:
        /* <DEDUP_REMOVED lines=12> */
.L_x_100:
[----:B------:R-:W-:Y:S05]  /*7530*/  BSYNC B1 ;  /* 0x0000000000017941 */ /* 0x000fea0003800000 */
.L_x_99:
        /* <DEDUP_REMOVED lines=12> */
.L_x_102:
[----:B------:R-:W-:Y:S05]  /*7600*/  BSYNC B1 ;  /* 0x0000000000017941 */ /* 0x000fea0003800000 */
.L_x_101:
        /* <DEDUP_REMOVED lines=12> */
.L_x_104:
[----:B------:R-:W-:Y:S05]  /*76d0*/  BSYNC B1 ;  /* 0x0000000000017941 */ /* 0x000fea0003800000 */
.L_x_103:
        /* <DEDUP_REMOVED lines=12> */
.L_x_106:
[----:B------:R-:W-:Y:S05]  /*77a0*/  BSYNC B1 ;  /* 0x0000000000017941 */ /* 0x000fea0003800000 */
.L_x_105:
        /* <DEDUP_REMOVED lines=12> */
.L_x_108:
[----:B------:R-:W-:Y:S05]  /*7870*/  BSYNC B1 ;  /* 0x0000000000017941 */ /* 0x000fea0003800000 */
.L_x_107:
        /* <DEDUP_REMOVED lines=12> */
.L_x_110:
[----:B------:R-:W-:Y:S05]  /*7940*/  BSYNC B1 ;  /* 0x0000000000017941 */ /* 0x000fea0003800000 */
.L_x_109:
        /* <DEDUP_REMOVED lines=12> */
.L_x_112:
[----:B------:R-:W-:Y:S05]  /*7a10*/  BSYNC B1 ;  /* 0x0000000000017941 */ /* 0x000fea0003800000 */
.L_x_111:
        /* <DEDUP_REMOVED lines=12> */
.L_x_114:
[----:B------:R-:W-:Y:S05]  /*7ae0*/  BSYNC B1 ;  /* 0x0000000000017941 */ /* 0x000fea0003800000 */
.L_x_113:
        /* <DEDUP_REMOVED lines=12> */
.L_x_116:
[----:B------:R-:W-:Y:S05]  /*7bb0*/  BSYNC B1 ;  /* 0x0000000000017941 */ /* 0x000fea0003800000 */
.L_x_115:
        /* <DEDUP_REMOVED lines=12> */
.L_x_118:
[----:B------:R-:W-:Y:S05]  /*7c80*/  BSYNC B1 ;  /* 0x0000000000017941 */ /* 0x000fea0003800000 */
.L_x_117:
        /* <DEDUP_REMOVED lines=12> */
.L_x_120:
[----:B------:R-:W-:Y:S05]  /*7d50*/  BSYNC B1 ;  /* 0x0000000000017941 */ /* 0x000fea0003800000 */
.L_x_119:
        /* <DEDUP_REMOVED lines=12> */
.L_x_122:
[----:B------:R-:W-:Y:S05]  /*7e20*/  BSYNC B1 ;  /* 0x0000000000017941 */ /* 0x000fea0003800000 */
.L_x_121:
        /* <DEDUP_REMOVED lines=12> */
.L_x_124:
[----:B------:R-:W-:Y:S05]  /*7ef0*/  BSYNC B1 ;  /* 0x0000000000017941 */ /* 0x000fea0003800000 */
.L_x_123:
        /* <DEDUP_REMOVED lines=12> */
.L_x_126:
[----:B------:R-:W-:Y:S05]  /*7fc0*/  BSYNC B1 ;  /* 0x0000000000017941 */ /* 0x000fea0003800000 */
.L_x_125:
        /* <DEDUP_REMOVED lines=12> */
.L_x_128:
[----:B------:R-:W-:Y:S05]  /*8090*/  BSYNC B1 ;  /* 0x0000000000017941 */ /* 0x000fea0003800000 */
.L_x_127:
        /* <DEDUP_REMOVED lines=12> */
.L_x_130:
[----:B------:R-:W-:Y:S05]  /*8160*/  BSYNC B1 ;  /* 0x0000000000017941 */ /* 0x000fea0003800000 */
.L_x_129:
        /* <DEDUP_REMOVED lines=12> */
.L_x_132:
[----:B------:R-:W-:Y:S05]  /*8230*/  BSYNC B1 ;  /* 0x0000000000017941 */ /* 0x000fea0003800000 */
.L_x_131:
        /* <DEDUP_REMOVED lines=12> */
.L_x_134:
[----:B------:R-:W-:Y:S05]  /*8300*/  BSYNC B1 ;  /* 0x0000000000017941 */ /* 0x000fea0003800000 */
.L_x_133:
        /* <DEDUP_REMOVED lines=12> */
.L_x_136:
[----:B------:R-:W-:Y:S05]  /*83d0*/  BSYNC B1 ;  /* 0x0000000000017941 */ /* 0x000fea0003800000 */
.L_x_135:
        /* <DEDUP_REMOVED lines=12> */
.L_x_138:
[----:B------:R-:W-:Y:S05]  /*84a0*/  BSYNC B1 ;  /* 0x0000000000017941 */ /* 0x000fea0003800000 */
.L_x_137:
        /* <DEDUP_REMOVED lines=12> */
.L_x_140:
[----:B------:R-:W-:Y:S05]  /*8570*/  BSYNC B1 ;  /* 0x0000000000017941 */ /* 0x000fea0003800000 */
.L_x_139:
        /* <DEDUP_REMOVED lines=12> */
.L_x_142:
[----:B------:R-:W-:Y:S05]  /*8640*/  BSYNC B1 ;  /* 0x0000000000017941 */ /* 0x000fea0003800000 */
.L_x_141:
        /* <DEDUP_REMOVED lines=12> */
.L_x_144:
[----:B------:R-:W-:Y:S05]  /*8710*/  BSYNC B1 ;  /* 0x0000000000017941 */ /* 0x000fea0003800000 */
.L_x_143:
        /* <DEDUP_REMOVED lines=12> */
.L_x_146:
[----:B------:R-:W-:Y:S05]  /*87e0*/  BSYNC B1 ;  /* 0x0000000000017941 */ /* 0x000fea0003800000 */
.L_x_145:
        /* <DEDUP_REMOVED lines=12> */
.L_x_148:
[----:B------:R-:W-:Y:S05]  /*88b0*/  BSYNC B1 ;  /* 0x0000000000017941 */ /* 0x000fea0003800000 */
.L_x_147:
        /* <DEDUP_REMOVED lines=12> */
.L_x_150:
[----:B------:R-:W-:Y:S05]  /*8980*/  BSYNC B1 ;  /* 0x0000000000017941 */ /* 0x000fea0003800000 */
.L_x_149:
        /* <DEDUP_REMOVED lines=12> */
.L_x_152:
[----:B------:R-:W-:Y:S05]  /*8a50*/  BSYNC B1 ;  /* 0x0000000000017941 */ /* 0x000fea0003800000 */
.L_x_151:
        /* <DEDUP_REMOVED lines=12> */
.L_x_154:
[----:B------:R-:W-:Y:S05]  /*8b20*/  BSYNC B1 ;  /* 0x0000000000017941 */ /* 0x000fea0003800000 */
.L_x_153:
        /* <DEDUP_REMOVED lines=12> */
.L_x_156:
[----:B------:R-:W-:Y:S05]  /*8bf0*/  BSYNC B1 ;  /* 0x0000000000017941 */ /* 0x000fea0003800000 */
.L_x_155:
        /* <DEDUP_REMOVED lines=12> */
.L_x_158:
[----:B------:R-:W-:Y:S05]  /*8cc0*/  BSYNC B1 ;  /* 0x0000000000017941 */ /* 0x000fea0003800000 */
.L_x_157:
        /* <DEDUP_REMOVED lines=12> */
.L_x_160:
[----:B------:R-:W-:Y:S05]  /*8d90*/  BSYNC B1 ;  /* 0x0000000000017941 */ /* 0x000fea0003800000 */
.L_x_159:
        /* <DEDUP_REMOVED lines=12> */
.L_x_162:
[----:B------:R-:W-:Y:S05]  /*8e60*/  BSYNC B1 ;  /* 0x0000000000017941 */ /* 0x000fea0003800000 */
.L_x_161:
        /* <DEDUP_REMOVED lines=12> */
.L_x_164:
[----:B------:R-:W-:Y:S05]  /*8f30*/  BSYNC B1 ;  /* 0x0000000000017941 */ /* 0x000fea0003800000 */
.L_x_163:
        /* <DEDUP_REMOVED lines=12> */
.L_x_166:
[----:B------:R-:W-:Y:S05]  /*9000*/  BSYNC B1 ;  /* 0x0000000000017941 */ /* 0x000fea0003800000 */
.L_x_165:
        /* <DEDUP_REMOVED lines=12> */
.L_x_168:
[----:B------:R-:W-:Y:S05]  /*90d0*/  BSYNC B1 ;  /* 0x0000000000017941 */ /* 0x000fea0003800000 */
.L_x_167:
        /* <DEDUP_REMOVED lines=12> */
.L_x_170:
[----:B------:R-:W-:Y:S05]  /*91a0*/  BSYNC B1 ;  /* 0x0000000000017941 */ /* 0x000fea0003800000 */
.L_x_169:
        /* <DEDUP_REMOVED lines=12> */
.L_x_172:
[----:B------:R-:W-:Y:S05]  /*9270*/  BSYNC B1 ;  /* 0x0000000000017941 */ /* 0x000fea0003800000 */
.L_x_171:
        /* <DEDUP_REMOVED lines=12> */
.L_x_174:
[----:B------:R-:W-:Y:S05]  /*9340*/  BSYNC B1 ;  /* 0x0000000000017941 */ /* 0x000fea0003800000 */
.L_x_173:
        /* <DEDUP_REMOVED lines=12> */
.L_x_176:
[----:B------:R-:W-:Y:S05]  /*9410*/  BSYNC B1 ;  /* 0x0000000000017941 */ /* 0x000fea0003800000 */
.L_x_175:
        /* <DEDUP_REMOVED lines=12> */
.L_x_178:
[----:B------:R-:W-:Y:S05]  /*94e0*/  BSYNC B1 ;  /* 0x0000000000017941 */ /* 0x000fea0003800000 */
.L_x_177:
        /* <DEDUP_REMOVED lines=12> */
.L_x_180:
[----:B------:R-:W-:Y:S05]  /*95b0*/  BSYNC B1 ;  /* 0x0000000000017941 */ /* 0x000fea0003800000 */
.L_x_179:
        /* <DEDUP_REMOVED lines=12> */
.L_x_182:
[----:B------:R-:W-:Y:S05]  /*9680*/  BSYNC B1 ;  /* 0x0000000000017941 */ /* 0x000fea0003800000 */
.L_x_181:
        /* <DEDUP_REMOVED lines=12> */
.L_x_184:
[----:B------:R-:W-:Y:S05]  /*9750*/  BSYNC B1 ;  /* 0x0000000000017941 */ /* 0x000fea0003800000 */
.L_x_183:
        /* <DEDUP_REMOVED lines=12> */
.L_x_186:
[----:B------:R-:W-:Y:S05]  /*9820*/  BSYNC B1 ;  /* 0x0000000000017941 */ /* 0x000fea0003800000 */
.L_x_185:
        /* <DEDUP_REMOVED lines=12> */
.L_x_188:
[----:B------:R-:W-:Y:S05]  /*98f0*/  BSYNC B1 ;  /* 0x0000000000017941 */ /* 0x000fea0003800000 */
.L_x_187:
        /* <DEDUP_REMOVED lines=12> */
.L_x_190:
[----:B------:R-:W-:Y:S05]  /*99c0*/  BSYNC B1 ;  /* 0x0000000000017941 */ /* 0x000fea0003800000 */
.L_x_189:
        /* <DEDUP_REMOVED lines=12> */
.L_x_192:
[----:B------:R-:W-:Y:S05]  /*9a90*/  BSYNC B1 ;  /* 0x0000000000017941 */ /* 0x000fea0003800000 */
.L_x_191:
[----:B-----5:R-:W-:Y:S01]  /*9aa0*/  LOP3.LUT R32, R32, 0xff, RZ, 0xc0, !PT ;  /* 0x000000ff20207812 */ /* 0x020fe200078ec0ff */
[----:B------:R-:W-:Y:S01]  /*9ab0*/  BSSY B1, `(.L_x_193) ;  /* 0x000000b000017945 */ /* 0x000fe20003800000 */
[----:B------:R-:W-:Y:S02]  /*9ac0*/  ISETP.LT.OR P4, PT, R34, 0x99, !P1 ;  /* 0x000000992200780c */ /* 0x000fe40004f81670 */
[----:B------:R-:W-:-:S05]  /*9ad0*/  F2FP.F16.E5M2.UNPACK_B R32, R32 ;  /* 0x00000020ff20723e */ /* 0x000fca00020004ff */
[----:B------:R-:W-:-:S05]  /*9ae0*/  HADD2.F32 R32, -RZ, R32.H0_H0 ;  /* 0x20000020ff207230 */ /* 0x000fca0000004100 */
[----:B------:R-:W-:-:S04]  /*9af0*/  FMUL R32, R32, UR31 ;  /* 0x0000001f20207c20 */ /* 0x000fc80008400000 */
[----:B------:R-:W-:Y:S01]  /*9b00*/  FFMA R32, R23, UR32, R32 ;  /* 0x0000002017207c23 */ /* 0x000fe20008000020 */
[----:B------:R-:W-:-:S04]  /*9b10*/  PRMT R23, RZ, 0x7610, R23 ;  /* 0x00007610ff177816 */ /* 0x000fc80000000017 */
[----:B0-----:R-:W-:-:S05]  /*9b20*/  F2FP.SATFINITE.E5M2.F32.PACK_AB_MERGE_C R33, RZ, R32, RZ ;  /* 0x00000020ff21723e */ /* 0x001fca00048060ff */
[----:B------:R0:W-:Y:S01]  /*9b30*/  @!P3 STG.E.U8 desc[UR20][R24.64+0x99], R33 ;  /* 0x000099211800b986 */ /* 0x0001e2000c101114 */
[----:B------:R-:W-:Y:S05]  /*9b40*/  @P4 BRA `(.L_x_194) ;  /* 0x0000000000044947 */ /* 0x000fea0003800000 */
[----:B------:R0:W5:Y:S02]  /*9b50*/  LDG.E.U8 R23, desc[UR20][R30.64+0x98] ;  /* 0x000098141e177981 */ /* 0x000164000c1e1100 */
.L_x_194:
[----:B------:R-:W-:Y:S05]  /*9b60*/  BSYNC B1 ;  /* 0x0000000000017941 */ /* 0x000fea0003800000 */
.L_x_193:
        /* <DEDUP_REMOVED lines=8> */
[----:B------:R-:W-:-:S05]  /*9bf0*/  F2FP.SATFINITE.E5M2.F32.PACK_AB_MERGE_C R23, RZ, R23, RZ ;  /* 0x00000017ff17723e */ /* 0x000fca00048060ff */
[----:B------:R0:W-:Y:S01]  /*9c00*/  @!P4 STG.E.U8 desc[UR20][R26.64+0x98], R23 ;  /* 0x000098171a00c986 */ /* 0x0001e2000c101114 */
[----:B------:R-:W-:Y:S05]  /*9c10*/  @P3 BRA `(.L_x_196) ;  /* 0x0000000000043947 */ /* 0x000fea0003800000 */
[----:B------:R0:W5:Y:S02]  /*9c20*/  LDG.E.U8 R22, desc[UR20][R30.64+0x99] ;  /* 0x000099141e167981 */ /* 0x000164000c1e1100 */
.L_x_196:
[----:B------:R-:W-:Y:S05]  /*9c30*/  BSYNC B1 ;  /* 0x0000000000017941 */ /* 0x000fea0003800000 */
.L_x_195:
        /* <DEDUP_REMOVED lines=12> */
.L_x_198:
[----:B------:R-:W-:Y:S05]  /*9d00*/  BSYNC B1 ;  /* 0x0000000000017941 */ /* 0x000fea0003800000 */
.L_x_197:
        /* <DEDUP_REMOVED lines=12> */
.L_x_200:
[----:B------:R-:W-:Y:S05]  /*9dd0*/  BSYNC B1 ;  /* 0x0000000000017941 */ /* 0x000fea0003800000 */
.L_x_199:
        /* <DEDUP_REMOVED lines=12> */
.L_x_202:
[----:B------:R-:W-:Y:S05]  /*9ea0*/  BSYNC B1 ;  /* 0x0000000000017941 */ /* 0x000fea0003800000 */
.L_x_201:
        /* <DEDUP_REMOVED lines=12> */
.L_x_204:
[----:B------:R-:W-:Y:S05]  /*9f70*/  BSYNC B1 ;  /* 0x0000000000017941 */ /* 0x000fea0003800000 */
.L_x_203:
        /* <DEDUP_REMOVED lines=12> */
.L_x_206:
[----:B------:R-:W-:Y:S05]  /*a040*/  BSYNC B1 ;  /* 0x0000000000017941 */ /* 0x000fea0003800000 */
.L_x_205:
        /* <DEDUP_REMOVED lines=12> */
.L_x_208:
[----:B------:R-:W-:Y:S05]  /*a110*/  BSYNC B1 ;  /* 0x0000000000017941 */ /* 0x000fea0003800000 */
.L_x_207:
        /* <DEDUP_REMOVED lines=12> */
.L_x_210:
[----:B------:R-:W-:Y:S05]  /*a1e0*/  BSYNC B1 ;  /* 0x0000000000017941 */ /* 0x000fea0003800000 */
.L_x_209:
        /* <DEDUP_REMOVED lines=12> */
.L_x_212:
[----:B------:R-:W-:Y:S05]  /*a2b0*/  BSYNC B1 ;  /* 0x0000000000017941 */ /* 0x000fea0003800000 */
.L_x_211:
        /* <DEDUP_REMOVED lines=12> */
.L_x_214:
[----:B------:R-:W-:Y:S05]  /*a380*/  BSYNC B1 ;  /* 0x0000000000017941 */ /* 0x000fea0003800000 */
.L_x_213:
        /* <DEDUP_REMOVED lines=12> */
.L_x_216:
[----:B------:R-:W-:Y:S05]  /*a450*/  BSYNC B1 ;  /* 0x0000000000017941 */ /* 0x000fea0003800000 */
.L_x_215:
        /* <DEDUP_REMOVED lines=12> */
.L_x_218:
[----:B------:R-:W-:Y:S05]  /*a520*/  BSYNC B1 ;  /* 0x0000000000017941 */ /* 0x000fea0003800000 */
.L_x_217:
        /* <DEDUP_REMOVED lines=12> */
.L_x_220:
[----:B------:R-:W-:Y:S05]  /*a5f0*/  BSYNC B1 ;  /* 0x0000000000017941 */ /* 0x000fea0003800000 */
.L_x_219:
        /* <DEDUP_REMOVED lines=12> */
.L_x_222:
[----:B------:R-:W-:Y:S05]  /*a6c0*/  BSYNC B1 ;  /* 0x0000000000017941 */ /* 0x000fea0003800000 */
.L_x_221:
        /* <DEDUP_REMOVED lines=12> */
.L_x_224:
[----:B------:R-:W-:Y:S05]  /*a790*/  BSYNC B1 ;  /* 0x0000000000017941 */ /* 0x000fea0003800000 */
.L_x_223:
        /* <DEDUP_REMOVED lines=12> */
.L_x_226:
[----:B------:R-:W-:Y:S05]  /*a860*/  BSYNC B1 ;  /* 0x0000000000017941 */ /* 0x000fea0003800000 */
.L_x_225:
        /* <DEDUP_REMOVED lines=12> */
.L_x_228:
[----:B------:R-:W-:Y:S05]  /*a930*/  BSYNC B1 ;  /* 0x0000000000017941 */ /* 0x000fea0003800000 */
.L_x_227:
        /* <DEDUP_REMOVED lines=12> */
.L_x_230:
[----:B------:R-:W-:Y:S05]  /*aa00*/  BSYNC B1 ;  /* 0x0000000000017941 */ /* 0x000fea0003800000 */
.L_x_229:
        /* <DEDUP_REMOVED lines=12> */
.L_x_232:
[----:B------:R-:W-:Y:S05]  /*aad0*/  BSYNC B1 ;  /* 0x0000000000017941 */ /* 0x000fea0003800000 */
.L_x_231:
        /* <DEDUP_REMOVED lines=12> */
.L_x_234:
[----:B------:R-:W-:Y:S05]  /*aba0*/  BSYNC B1 ;  /* 0x0000000000017941 */ /* 0x000fea0003800000 */
.L_x_233:
        /* <DEDUP_REMOVED lines=12> */
.L_x_236:
[----:B------:R-:W-:Y:S05]  /*ac70*/  BSYNC B1 ;  /* 0x0000000000017941 */ /* 0x000fea0003800000 */
.L_x_235:
[----:B-----5:R-:W-:Y:S01]  /*ac80*/  LOP3.LUT R2, R2, 0xff, RZ, 0xc0, !PT ;  /* 0x000000ff02027812 */ /* 0x020fe200078ec0ff */
[----:B------:R-:W-:Y:S01]  /*ac90*/  BSSY B1, `(.L_x_237) ;  /* 0x000000b000017945 */ /* 0x000fe20003800000 */
[----:B------:R-:W-:Y:S02]  /*aca0*/  ISETP.LT.OR P4, PT, R34, 0xc9, !P0 ;  /* 0x000000c92200780c */ /* 0x000fe40004781670 */
[----:B------:R-:W-:-:S05]  /*acb0*/  F2FP.F16.E5M2.UNPACK_B R2, R2 ;  /* 0x00000002ff02723e */ /* 0x000fca00020004ff */
[----:B------:R-:W-:-:S05]  /*acc0*/  HADD2.F32 R2, -RZ, R2.H0_H0 ;  /* 0x20000002ff027230 */ /* 0x000fca0000004100 */
[----:B0-----:R-:W-:-:S04]  /*acd0*/  FMUL R3, R2, UR31 ;  /* 0x0000001f02037c20 */ /* 0x001fc80008400000 */
[----:B------:R-:W-:Y:S01]  /*ace0*/  FFMA R3, R0, UR32, R3 ;  /* 0x0000002000037c23 */ /* 0x000fe20008000003 */
[----:B------:R-:W-:-:S04]  /*acf0*/  PRMT R0, RZ, 0x7610, R0 ;  /* 0x00007610ff007816 */ /* 0x000fc80000000000 */
[----:B------:R-:W-:-:S05]  /*ad00*/  F2FP.SATFINITE.E5M2.F32.PACK_AB_MERGE_C R3, RZ, R3, RZ ;  /* 0x00000003ff03723e */ /* 0x000fca00048060ff */
[----:B------:R0:W-:Y:S01]  /*ad10*/  @!P3 STG.E.U8 desc[UR20][R26.64+0xc1], R3 ;  /* 0x0000c1031a00b986 */ /* 0x0001e2000c101114 */
[----:B------:R-:W-:Y:S05]  /*ad20*/  @P4 BRA `(.L_x_238) ;  /* 0x0000000000044947 */ /* 0x000fea0003800000 */
[----:B------:R0:W5:Y:S02]  /*ad30*/  LDG.E.U8 R0, desc[UR20][R28.64+0xc8] ;  /* 0x0000c8141c007981 */ /* 0x000164000c1e1100 */
.L_x_238:
[----:B------:R-:W-:Y:S05]  /*ad40*/  BSYNC B1 ;  /* 0x0000000000017941 */ /* 0x000fea0003800000 */
.L_x_237:
[----:B------:R-:W2:Y:S01]  /*ad50*/  LDL.LU R2, [R1] ;  /* 0x0000000001027983 */ /* 0x000ea20000300800 */
[----:B-----5:R-:W-:Y:S01]  /*ad60*/  LOP3.LUT R0, R0, 0xff, RZ, 0xc0, !PT ;  /* 0x000000ff00007812 */ /* 0x020fe200078ec0ff */
[----:B------:R-:W-:Y:S01]  /*ad70*/  BSSY B1, `(.L_x_239) ;  /* 0x000000b000017945 */ /* 0x000fe20003800000 */
[----:B------:R-:W-:Y:S02]  /*ad80*/  ISETP.LT.OR P3, PT, R34, 0xca, !P0 ;  /* 0x000000ca2200780c */ /* 0x000fe40004761670 */
[----:B------:R-:W-:-:S05]  /*ad90*/  F2FP.F16.E5M2.UNPACK_B R0, R0 ;  /* 0x00000000ff00723e */ /* 0x000fca00020004ff */
[----:B------:R-:W-:-:S05]  /*ada0*/  HADD2.F32 R0, -RZ, R0.H0_H0 ;  /* 0x20000000ff007230 */ /* 0x000fca0000004100 */
[----:B------:R-:W-:-:S04]  /*adb0*/  FMUL R0, R0, UR31 ;  /* 0x0000001f00007c20 */ /* 0x000fc80008400000 */
[----:B--2---:R-:W-:-:S05]  /*adc0*/  FFMA R0, R2, UR32, R0 ;  /* 0x0000002002007c23 */ /* 0x004fca0008000000 */
[----:B0-----:R-:W-:Y:S02]  /*add0*/  F2FP.SATFINITE.E5M2.F32.PACK_AB_MERGE_C R3, RZ, R0, RZ ;  /* 0x00000000ff03723e */ /* 0x001fe400048060ff */
[----:B------:R-:W-:-:S03]  /*ade0*/  PRMT R0, RZ, 0x7610, R0 ;  /* 0x00007610ff007816 */ /* 0x000fc60000000000 */
[----:B------:R0:W-:Y:S01]  /*adf0*/  @!P4 STG.E.U8 desc[UR20][R24.64+0xc8], R3 ;  /* 0x0000c8031800c986 */ /* 0x0001e2000c101114 */
[----:B------:R-:W-:Y:S05]  /*ae00*/  @P3 BRA `(.L_x_240) ;  /* 0x0000000000043947 */ /* 0x000fea0003800000 */
[----:B------:R2:W5:Y:S02]  /*ae10*/  LDG.E.U8 R0, desc[UR20][R28.64+0xc9] ;  /* 0x0000c9141c007981 */ /* 0x000564000c1e1100 */
.L_x_240:
[----:B------:R-:W-:Y:S05]  /*ae20*/  BSYNC B1 ;  /* 0x0000000000017941 */ /* 0x000fea0003800000 */
.L_x_239:
[----:B------:R-:W3:Y:S01]  /*ae30*/  LDL.LU R2, [R1+0x4] ;  /* 0x0000040001027983 */ /* 0x000ee20000300800 */
[----:B-----5:R-:W-:Y:S01]  /*ae40*/  LOP3.LUT R0, R0, 0xff, RZ, 0xc0, !PT ;  /* 0x000000ff00007812 */ /* 0x020fe200078ec0ff */
[----:B------:R-:W-:Y:S01]  /*ae50*/  BSSY B1, `(.L_x_241) ;  /* 0x000000b000017945 */ /* 0x000fe20003800000 */
[----:B------:R-:W-:Y:S02]  /*ae60*/  ISETP.LT.OR P4, PT, R34, 0xc9, !P1 ;  /* 0x000000c92200780c */ /* 0x000fe40004f81670 */
[----:B------:R-:W-:-:S05]  /*ae70*/  F2FP.F16.E5M2.UNPACK_B R0, R0 ;  /* 0x00000000ff00723e */ /* 0x000fca00020004ff */
[----:B------:R-:W-:-:S05]  /*ae80*/  HADD2.F32 R0, -RZ, R0.H0_H0 ;  /* 0x20000000ff007230 */ /* 0x000fca0000004100 */
[----:B------:R-:W-:-:S04]  /*ae90*/  FMUL R0, R0, UR31 ;  /* 0x0000001f00007c20 */ /* 0x000fc80008400000 */
[----:B---3--:R-:W-:-:S05]  /*aea0*/  FFMA R0, R2, UR32, R0 ;  /* 0x0000002002007c23 */ /* 0x008fca0008000000 */
[----:B0-----:R-:W-:Y:S02]  /*aeb0*/  F2FP.SATFINITE.E5M2.F32.PACK_AB_MERGE_C R3, RZ, R0, RZ ;  /* 0x00000000ff03723e */ /* 0x001fe400048060ff */
[----:B------:R-:W-:-:S03]  /*aec0*/  PRMT R0, RZ, 0x7610, R0 ;  /* 0x00007610ff007816 */ /* 0x000fc60000000000 */
[----:B------:R0:W-:Y:S01]  /*aed0*/  @!P3 STG.E.U8 desc[UR20][R24.64+0xc9], R3 ;  /* 0x0000c9031800b986 */ /* 0x0001e2000c101114 */
[----:B------:R-:W-:Y:S05]  /*aee0*/  @P4 BRA `(.L_x_242) ;  /* 0x0000000000044947 */ /* 0x000fea0003800000 */
[----:B------:R3:W5:Y:S02]  /*aef0*/  LDG.E.U8 R0, desc[UR20][R30.64+0xc8] ;  /* 0x0000c8141e007981 */ /* 0x000764000c1e1100 */
.L_x_242:
[----:B------:R-:W-:Y:S05]  /*af00*/  BSYNC B1 ;  /* 0x0000000000017941 */ /* 0x000fea0003800000 */
.L_x_241:
[----:B------:R-:W2:Y:S01]  /*af10*/  LDL.LU R2, [R1+0x8] ;  /* 0x0000080001027983 */ /* 0x000ea20000300800 */
        /* <DEDUP_REMOVED lines=12> */
.L_x_244:
[----:B------:R-:W-:Y:S05]  /*afe0*/  BSYNC B1 ;  /* 0x0000000000017941 */ /* 0x000fea0003800000 */
.L_x_243:
        /* <DEDUP_REMOVED lines=13> */
.L_x_246:
[----:B------:R-:W-:Y:S05]  /*b0c0*/  BSYNC B1 ;  /* 0x0000000000017941 */ /* 0x000fea0003800000 */
.L_x_245:
        /* <DEDUP_REMOVED lines=13> */
.L_x_248:
[----:B------:R-:W-:Y:S05]  /*b1a0*/  BSYNC B1 ;  /* 0x0000000000017941 */ /* 0x000fea0003800000 */
.L_x_247:
        /* <DEDUP_REMOVED lines=13> */
.L_x_250:
[----:B------:R-:W-:Y:S05]  /*b280*/  BSYNC B1 ;  /* 0x0000000000017941 */ /* 0x000fea0003800000 */
.L_x_249:
        /* <DEDUP_REMOVED lines=13> */
.L_x_252:
[----:B------:R-:W-:Y:S05]  /*b360*/  BSYNC B1 ;  /* 0x0000000000017941 */ /* 0x000fea0003800000 */
.L_x_251:
        /* <DEDUP_REMOVED lines=13> */
.L_x_254:
[----:B------:R-:W-:Y:S05]  /*b440*/  BSYNC B1 ;  /* 0x0000000000017941 */ /* 0x000fea0003800000 */
.L_x_253:
        /* <DEDUP_REMOVED lines=13> */
.L_x_256:
[----:B------:R-:W-:Y:S05]  /*b520*/  BSYNC B1 ;  /* 0x0000000000017941 */ /* 0x000fea0003800000 */
.L_x_255:
        /* <DEDUP_REMOVED lines=13> */
.L_x_258:
[----:B------:R-:W-:Y:S05]  /*b600*/  BSYNC B1 ;  /* 0x0000000000017941 */ /* 0x000fea0003800000 */
.L_x_257:
        /* <DEDUP_REMOVED lines=13> */
.L_x_260:
[----:B------:R-:W-:Y:S05]  /*b6e0*/  BSYNC B1 ;  /* 0x0000000000017941 */ /* 0x000fea0003800000 */
.L_x_259:
        /* <DEDUP_REMOVED lines=13> */
.L_x_262:
[----:B------:R-:W-:Y:S05]  /*b7c0*/  BSYNC B1 ;  /* 0x0000000000017941 */ /* 0x000fea0003800000 */
.L_x_261:
        /* <DEDUP_REMOVED lines=13> */
.L_x_264:
[----:B------:R-:W-:Y:S05]  /*b8a0*/  BSYNC B1 ;  /* 0x0000000000017941 */ /* 0x000fea0003800000 */
.L_x_263:
        /* <DEDUP_REMOVED lines=13> */
.L_x_266:
[----:B------:R-:W-:Y:S05]  /*b980*/  BSYNC B1 ;  /* 0x0000000000017941 */ /* 0x000fea0003800000 */
.L_x_265:
        /* <DEDUP_REMOVED lines=13> */
.L_x_268:
[----:B------:R-:W-:Y:S05]  /*ba60*/  BSYNC B1 ;  /* 0x0000000000017941 */ /* 0x000fea0003800000 */
.L_x_267:
        /* <DEDUP_REMOVED lines=13> */
.L_x_270:
[----:B------:R-:W-:Y:S05]  /*bb40*/  BSYNC B1 ;  /* 0x0000000000017941 */ /* 0x000fea0003800000 */
.L_x_269:
        /* <DEDUP_REMOVED lines=13> */
.L_x_272:
[----:B------:R-:W-:Y:S05]  /*bc20*/  BSYNC B1 ;  /* 0x0000000000017941 */ /* 0x000fea0003800000 */
.L_x_271:
        /* <DEDUP_REMOVED lines=13> */
.L_x_274:
[----:B------:R-:W-:Y:S05]  /*bd00*/  BSYNC B1 ;  /* 0x0000000000017941 */ /* 0x000fea0003800000 */
.L_x_273:
        /* <DEDUP_REMOVED lines=13> */
.L_x_276:
[----:B------:R-:W-:Y:S05]  /*bde0*/  BSYNC B1 ;  /* 0x0000000000017941 */ /* 0x000fea0003800000 */
.L_x_275:
        /* <DEDUP_REMOVED lines=13> */
.L_x_278:
[----:B------:R-:W-:Y:S05]  /*bec0*/  BSYNC B1 ;  /* 0x0000000000017941 */ /* 0x000fea0003800000 */
.L_x_277:
        /* <DEDUP_REMOVED lines=13> */
.L_x_280:
[----:B------:R-:W-:Y:S05]  /*bfa0*/  BSYNC B1 ;  /* 0x0000000000017941 */ /* 0x000fea0003800000 */
.L_x_279:
        /* <DEDUP_REMOVED lines=13> */
.L_x_282:
[----:B------:R-:W-:Y:S05]  /*c080*/  BSYNC B1 ;  /* 0x0000000000017941 */ /* 0x000fea0003800000 */
.L_x_281:
        /* <DEDUP_REMOVED lines=13> */
.L_x_284:
[----:B------:R-:W-:Y:S05]  /*c160*/  BSYNC B1 ;  /* 0x0000000000017941 */ /* 0x000fea0003800000 */
.L_x_283:
        /* <DEDUP_REMOVED lines=13> */
.L_x_286:
[----:B------:R-:W-:Y:S05]  /*c240*/  BSYNC B1 ;  /* 0x0000000000017941 */ /* 0x000fea0003800000 */
.L_x_285:
        /* <DEDUP_REMOVED lines=13> */
.L_x_288:
[----:B------:R-:W-:Y:S05]  /*c320*/  BSYNC B1 ;  /* 0x0000000000017941 */ /* 0x000fea0003800000 */
.L_x_287:
        /* <DEDUP_REMOVED lines=13> */
.L_x_290:
[----:B------:R-:W-:Y:S05]  /*c400*/  BSYNC B1 ;  /* 0x0000000000017941 */ /* 0x000fea0003800000 */
.L_x_289:
        /* <DEDUP_REMOVED lines=13> */
.L_x_292:
[----:B------:R-:W-:Y:S05]  /*c4e0*/  BSYNC B1 ;  /* 0x0000000000017941 */ /* 0x000fea0003800000 */
.L_x_291:
[----:B------:R-:W-:Y:S05]  /*c4f0*/  @P1 BRA `(.L_x_293) ;  /* 0x00000020009c1947 */ /* 0x000fea0003800000 */
[----:B------:R-:W2:Y:S01]  /*c500*/  LDL.LU R2, [R1+0x6c] ;  /* 0x00006c0001027983 */ /* 0x000ea20000300800 */
[----:B-----5:R-:W-:-:S04]  /*c510*/  LOP3.LUT R0, R0, 0xff, RZ, 0xc0, !PT ;  /* 0x000000ff00007812 */ /* 0x020fc800078ec0ff */
[----:B------:R-:W-:-:S05]  /*c520*/  F2FP.F16.E5M2.UNPACK_B R0, R0 ;  /* 0x00000000ff00723e */ /* 0x000fca00020004ff */
[----:B------:R-:W-:-:S05]  /*c530*/  HADD2.F32 R0, -RZ, R0.H0_H0 ;  /* 0x20000000ff007230 */ /* 0x000fca0000004100 */
[----:B------:R-:W-:-:S04]  /*c540*/  FMUL R0, R0, UR31 ;  /* 0x0000001f00007c20 */ /* 0x000fc80008400000 */
[----:B--2---:R-:W-:-:S05]  /*c550*/  FFMA R0, R2, UR32, R0 ;  /* 0x0000002002007c23 */ /* 0x004fca0008000000 */
[----:B0-----:R-:W-:-:S05]  /*c560*/  F2FP.SATFINITE.E5M2.F32.PACK_AB_MERGE_C R3, RZ, R0, RZ ;  /* 0x00000000ff03723e */ /* 0x001fca00048060ff */
[----:B------:R0:W-:Y:S01]  /*c570*/  STG.E.U8 desc[UR20][R26.64+0xf9], R3 ;  /* 0x0000f9031a007986 */ /* 0x0001e2000c101114 */
[----:B------:R-:W-:Y:S05]  /*c580*/  BRA `(.L_x_293) ;  /* 0x0000002000787947 */ /* 0x000fea0003800000 */
.L_x_36:
[----:B------:R-:W-:Y:S01]  /*c590*/  ISETP.GE.AND P1, PT, R39, 0x1, PT ;  /* 0x000000012700780c */ /* 0x000fe20003f26270 */
[----:B------:R-:W-:Y:S01]  /*c5a0*/  FMUL R228, R228, UR32 ;  /* 0x00000020e4e47c20 */ /* 0x000fe20008400000 */
[----:B------:R-:W-:Y:S01]  /*c5b0*/  FMUL R227, R227, UR32 ;  /* 0x00000020e3e37c20 */ /* 0x000fe20008400000 */
[----:B------:R-:W-:Y:S01]  /*c5c0*/  ISETP.GE.AND P0, PT, R39, 0x9, PT ;  /* 0x000000092700780c */ /* 0x000fe20003f06270 */
[----:B------:R-:W-:Y:S01]  /*c5d0*/  FMUL R226, R226, UR32 ;  /* 0x00000020e2e27c20 */ /* 0x000fe20008400000 */
[C---:B------:R-:W-:Y:S02]  /*c5e0*/  ISETP.LT.OR P4, PT, R34.reuse, 0x1, !P1 ;  /* 0x000000012200780c */ /* 0x040fe40004f81670 */
[----:B------:R-:W-:Y:S02]  /*c5f0*/  ISETP.LT.OR P5, PT, R34, 0x2, !P1 ;  /* 0x000000022200780c */ /* 0x000fe40004fa1670 */
[----:B------:R-:W-:Y:S02]  /*c600*/  F2FP.SATFINITE.E5M2.F32.PACK_AB_MERGE_C R29, RZ, R228, RZ ;  /* 0x000000e4ff1d723e */ /* 0x000fe400048060ff */
[----:B------:R-:W-:-:S02]  /*c610*/  F2FP.SATFINITE.E5M2.F32.PACK_AB_MERGE_C R227, RZ, R227, RZ ;  /* 0x000000e3ffe3723e */ /* 0x000fc400048060ff */
[----:B------:R-:W-:Y:S01]  /*c620*/  ISETP.LT.OR P3, PT, R34, 0x1, !P0 ;  /* 0x000000012200780c */ /* 0x000fe20004761670 */
[----:B------:R-:W-:-:S04]  /*c630*/  FMUL R225, R225, UR32 ;  /* 0x00000020e1e17c20 */ /* 0x000fc80008400000 */
[----:B------:R1:W-:Y:S01]  /*c640*/  @!P4 STG.E.U8 desc[UR20][R24.64], R29 ;  /* 0x0000001d1800c986 */ /* 0x0003e2000c101114 */
[----:B------:R-:W-:-:S03]  /*c650*/  ISETP.LT.OR P4, PT, R34, 0x2, !P0 ;  /* 0x000000022200780c */ /* 0x000fc60004781670 */
[----:B------:R2:W-:Y:S01]  /*c660*/  @!P5 STG.E.U8 desc[UR20][R24.64+0x1], R227 ;  /* 0x000001e31800d986 */ /* 0x0005e2000c101114 */
[----:B------:R-:W-:Y:S01]  /*c670*/  ISETP.LT.OR P5, PT, R34, 0x9, !P1 ;  /* 0x000000092200780c */ /* 0x000fe20004fa1670 */
[----:B------:R-:W-:Y:S01]  /*c680*/  FMUL R224, R224, UR32 ;  /* 0x00000020e0e07c20 */ /* 0x000fe20008400000 */
[----:B------:R-:W-:Y:S01]  /*c690*/  ISETP.LT.OR P6, PT, R34, 0xa, !P1 ;  /* 0x0000000a2200780c */ /* 0x000fe20004fc1670 */
[----:B------:R-:W-:Y:S01]  /*c6a0*/  FMUL R223, R223, UR32 ;  /* 0x00000020dfdf7c20 */ /* 0x000fe20008400000 */
[----:B------:R-:W-:Y:S02]  /*c6b0*/  F2FP.SATFINITE.E5M2.F32.PACK_AB_MERGE_C R31, RZ, R226, RZ ;  /* 0x000000e2ff1f723e */ /* 0x000fe400048060ff */
[----:B------:R-:W-:Y:S02]  /*c6c0*/  F2FP.SATFINITE.E5M2.F32.PACK_AB_MERGE_C R225, RZ, R225, RZ ;  /* 0x000000e1ffe1723e */ /* 0x000fe400048060ff */
[----:B-1----:R-:W-:Y:S01]  /*c6d0*/  F2FP.SATFINITE.E5M2.F32.PACK_AB_MERGE_C R29, RZ, R224, RZ ;  /* 0x000000e0ff1d723e */ /* 0x002fe200048060ff */
[----:B------:R-:W-:Y:S01]  /*c6e0*/  @!P3 STG.E.U8 desc[UR20][R26.64], R31 ;  /* 0x0000001f1a00b986 */ /* 0x000fe2000c101114 */
[----:B------:R-:W-:-:S02]  /*c6f0*/  F2FP.SATFINITE.E5M2.F32.PACK_AB_MERGE_C R223, RZ, R223, RZ ;  /* 0x000000dfffdf723e */ /* 0x000fc400048060ff */
[C---:B------:R-:W-:Y:S01]  /*c700*/  ISETP.LT.OR P3, PT, R34.reuse, 0x9, !P0 ;  /* 0x000000092200780c */ /* 0x040fe20004761670 */
[----:B------:R-:W-:Y:S01]  /*c710*/  @!P4 STG.E.U8 desc[UR20][R26.64+0x1], R225 ;  /* 0x000001e11a00c986 */ /* 0x000fe2000c101114 */
[----:B------:R-:W-:-:S03]  /*c720*/  ISETP.LT.OR P4, PT, R34, 0xa, !P0 ;  /* 0x0000000a2200780c */ /* 0x000fc60004781670 */
[----:B------:R1:W-:Y:S01]  /*c730*/  @!P5 STG.E.U8 desc[UR20][R24.64+0x8], R29 ;  /* 0x0000081d1800d986 */ /* 0x0003e2000c101114 */
[----:B------:R-:W-:Y:S01]  /*c740*/  ISETP.LT.OR P5, PT, R34, 0x11, !P1 ;  /* 0x000000112200780c */ /* 0x000fe20004fa1670 */
[----:B------:R-:W-:Y:S01]  /*c750*/  FMUL R222, R222, UR32 ;  /* 0x00000020dede7c20 */ /* 0x000fe20008400000 */
[----:B------:R-:W-:Y:S01]  /*c760*/  FMUL R221, R221, UR32 ;  /* 0x00000020dddd7c20 */ /* 0x000fe20008400000 */
[----:B------:R-:W-:Y:S01]  /*c770*/  FMUL R220, R220, UR32 ;  /* 0x00000020dcdc7c20 */ /* 0x000fe20008400000 */
[----:B------:R-:W-:Y:S01]  /*c780*/  @!P6 STG.E.U8 desc[UR20][R24.64+0x9], R223 ;  /* 0x000009df1800e986 */ /* 0x000fe2000c101114 */
[----:B------:R-:W-:Y:S01]  /*c790*/  ISETP.LT.OR P6, PT, R34, 0x12, !P1 ;  /* 0x000000122200780c */ /* 0x000fe20004fc1670 */
[----:B------:R-:W-:Y:S01]  /*c7a0*/  FMUL R219, R219, UR32 ;  /* 0x00000020dbdb7c20 */ /* 0x000fe20008400000 */
[----:B------:R-:W-:Y:S01]  /*c7b0*/  F2FP.SATFINITE.E5M2.F32.PACK_AB_MERGE_C R33, RZ, R222, RZ ;  /* 0x000000deff21723e */ /* 0x000fe200048060ff */
[----:B--2---:R-:W2:Y:S01]  /*c7c0*/  LDL.LU R227, [R1+0x8] ;  /* 0x0000080001e37983 */ /* 0x004ea20000300800 */
[----:B------:R-:W-:-:S02]  /*c7d0*/  F2FP.SATFINITE.E5M2.F32.PACK_AB_MERGE_C R221, RZ, R221, RZ ;  /* 0x000000ddffdd723e */ /* 0x000fc400048060ff */
[----:B-1----:R-:W-:Y:S01]  /*c7e0*/  F2FP.SATFINITE.E5M2.F32.PACK_AB_MERGE_C R29, RZ, R220, RZ ;  /* 0x000000dcff1d723e */ /* 0x002fe200048060ff */
[----:B------:R-:W3:Y:S04]  /*c7f0*/  LDL.LU R226, [R1+0x4] ;  /* 0x0000040001e27983 */ /* 0x000ee80000300800 */
[----:B------:R-:W4:Y:S01]  /*c800*/  LDL.LU R224, [R1] ;  /* 0x0000000001e07983 */ /* 0x000f220000300800 */
[----:B------:R-:W-:-:S03]  /*c810*/  F2FP.SATFINITE.E5M2.F32.PACK_AB_MERGE_C R219, RZ, R219, RZ ;  /* 0x000000dbffdb723e */ /* 0x000fc600048060ff */
[----:B------:R-:W-:Y:S01]  /*c820*/  @!P3 STG.E.U8 desc[UR20][R26.64+0x8], R33 ;  /* 0x000008211a00b986 */ /* 0x000fe2000c101114 */
[----:B------:R-:W-:-:S03]  /*c830*/  ISETP.LT.OR P3, PT, R34, 0x11, !P0 ;  /* 0x000000112200780c */ /* 0x000fc60004761670 */
        /* <DEDUP_REMOVED lines=11> */
[----:B------:R-:W-:Y:S01]  /*c8f0*/  FMUL R214, R214, UR32 ;  /* 0x00000020d6d67c20 */ /* 0x000fe20008400000 */
[----:B------:R-:W-:Y:S01]  /*c900*/  F2FP.SATFINITE.E5M2.F32.PACK_AB_MERGE_C R217, RZ, R217, RZ ;  /* 0x000000d9ffd9723e */ /* 0x000fe200048060ff */
[----:B------:R-:W-:Y:S01]  /*c910*/  FMUL R213, R213, UR32 ;  /* 0x00000020d5d57c20 */ /* 0x000fe20008400000 */
        /* <DEDUP_REMOVED lines=8> */
[----:B------:R-:W-:Y:S02]  /*c9a0*/  FMUL R212, R212, UR32 ;  /* 0x00000020d4d47c20 */ /* 0x000fe40008400000 */
[----:B------:R-:W-:Y:S01]  /*c9b0*/  @!P6 STG.E.U8 desc[UR20][R24.64+0x19], R215 ;  /* 0x000019d71800e986 */ /* 0x000fe2000c101114 */
[----:B------:R-:W-:Y:S01]  /*c9c0*/  ISETP.LT.OR P6, PT, R34, 0x22, !P1 ;  /* 0x000000222200780c */ /* 0x000fe20004fc1670 */
[----:B------:R-:W-:Y:S01]  /*c9d0*/  FMUL R211, R211, UR32 ;  /* 0x00000020d3d37c20 */ /* 0x000fe20008400000 */
[----:B------:R-:W-:Y:S01]  /*c9e0*/  F2FP.SATFINITE.E5M2.F32.PACK_AB_MERGE_C R33, RZ, R214, RZ ;  /* 0x000000d6ff21723e */ /* 0x000fe200048060ff */
[----:B------:R-:W-:Y:S01]  /*c9f0*/  FMUL R210, R210, UR32 ;  /* 0x00000020d2d27c20 */ /* 0x000fe20008400000 */
[----:B------:R-:W-:Y:S01]  /*ca00*/  F2FP.SATFINITE.E5M2.F32.PACK_AB_MERGE_C R213, RZ, R213, RZ ;  /* 0x000000d5ffd5723e */ /* 0x000fe200048060ff */
[----:B------:R-:W-:Y:S01]  /*ca10*/  FMUL R209, R209, UR32 ;  /* 0x00000020d1d17c20 */ /* 0x000fe20008400000 */
        /* <DEDUP_REMOVED lines=8> */
[----:B------:R-:W-:-:S03]  /*caa0*/  ISETP.LT.OR P5, PT, R34, 0x29, !P1 ;  /* 0x000000292200780c */ /* 0x000fc60004fa1670 */
        /* <DEDUP_REMOVED lines=240> */
[----:B------:R0:W-:Y:S01]  /*d9b0*/  @!P6 STG.E.U8 desc[UR20][R24.64+0x99], R23 ;  /* 0x000099171800e986 */ /* 0x0001e2000c101114 */
        /* <DEDUP_REMOVED lines=11> */
[----:B------:R1:W-:Y:S01]  /*da70*/  @!P4 STG.E.U8 desc[UR20][R26.64+0x99], R21 ;  /* 0x000099151a00c986 */ /* 0x0003e2000c101114 */
[----:B------:R-:W-:-:S03]  /*da80*/  ISETP.LT.OR P4, PT, R34, 0xa2, !P0 ;  /* 0x000000a22200780c */ /* 0x000fc60004781670 */
[----:B------:R-:W-:Y:S01]  /*da90*/  @!P5 STG.E.U8 desc[UR20][R24.64+0xa0], R29 ;  /* 0x0000a01d1800d986 */ /* 0x000fe2000c101114 */
[----:B------:R-:W-:-:S03]  /*daa0*/  ISETP.LT.OR P5, PT, R34, 0xa9, !P1 ;  /* 0x000000a92200780c */ /* 0x000fc60004fa1670 */
[----:B------:R2:W-:Y:S01]  /*dab0*/  @!P6 STG.E.U8 desc[UR20][R24.64+0xa1], R19 ;  /* 0x0000a1131800e986 */ /* 0x0005e2000c101114 */
[----:B------:R-:W-:Y:S01]  /*dac0*/  ISETP.LT.OR P6, PT, R34, 0xaa, !P1 ;  /* 0x000000aa2200780c */ /* 0x000fe20004fc1670 */
[----:B------:R-:W-:Y:S01]  /*dad0*/  FMUL R15, R15, UR32 ;  /* 0x000000200f0f7c20 */ /* 0x000fe20008400000 */
[----:B0-----:R-:W-:Y:S01]  /*dae0*/  F2FP.SATFINITE.E5M2.F32.PACK_AB_MERGE_C R23, RZ, R18, RZ ;  /* 0x00000012ff17723e */ /* 0x001fe200048060ff */
[----:B------:R-:W-:Y:S01]  /*daf0*/  FMUL R14, R14, UR32 ;  /* 0x000000200e0e7c20 */ /* 0x000fe20008400000 */
[----:B------:R-:W-:Y:S01]  /*db00*/  F2FP.SATFINITE.E5M2.F32.PACK_AB_MERGE_C R17, RZ, R17, RZ ;  /* 0x00000011ff11723e */ /* 0x000fe200048060ff */
[----:B------:R-:W-:Y:S01]  /*db10*/  FMUL R13, R13, UR32 ;  /* 0x000000200d0d7c20 */ /* 0x000fe20008400000 */
[----:B-1----:R-:W-:Y:S01]  /*db20*/  F2FP.SATFINITE.E5M2.F32.PACK_AB_MERGE_C R21, RZ, R16, RZ ;  /* 0x00000010ff15723e */ /* 0x002fe200048060ff */
[----:B------:R-:W-:Y:S01]  /*db30*/  @!P3 STG.E.U8 desc[UR20][R26.64+0xa0], R23 ;  /* 0x0000a0171a00b986 */ /* 0x000fe2000c101114 */
[----:B------:R-:W-:Y:S02]  /*db40*/  F2FP.SATFINITE.E5M2.F32.PACK_AB_MERGE_C R15, RZ, R15, RZ ;  /* 0x0000000fff0f723e */ /* 0x000fe400048060ff */
[C---:B------:R-:W-:Y:S01]  /*db50*/  ISETP.LT.OR P3, PT, R34.reuse, 0xa9, !P0 ;  /* 0x000000a92200780c */ /* 0x040fe20004761670 */
[----:B------:R-:W-:Y:S01]  /*db60*/  @!P4 STG.E.U8 desc[UR20][R26.64+0xa1], R17 ;  /* 0x0000a1111a00c986 */ /* 0x000fe2000c101114 */
[----:B------:R-:W-:-:S03]  /*db70*/  ISETP.LT.OR P4, PT, R34, 0xaa, !P0 ;  /* 0x000000aa2200780c */ /* 0x000fc60004781670 */
[----:B------:R-:W-:Y:S01]  /*db80*/  @!P5 STG.E.U8 desc[UR20][R24.64+0xa8], R21 ;  /* 0x0000a8151800d986 */ /* 0x000fe2000c101114 */
[----:B------:R-:W-:Y:S01]  /*db90*/  ISETP.LT.OR P5, PT, R34, 0xb1, !P1 ;  /* 0x000000b12200780c */ /* 0x000fe20004fa1670 */
[----:B------:R-:W-:Y:S02]  /*dba0*/  FMUL R12, R12, UR32 ;  /* 0x000000200c0c7c20 */ /* 0x000fe40008400000 */
[----:B------:R0:W-:Y:S01]  /*dbb0*/  @!P6 STG.E.U8 desc[UR20][R24.64+0xa9], R15 ;  /* 0x0000a90f1800e986 */ /* 0x0001e2000c101114 */
[----:B------:R-:W-:Y:S01]  /*dbc0*/  ISETP.LT.OR P6, PT, R34, 0xb2, !P1 ;  /* 0x000000b22200780c */ /* 0x000fe20004fc1670 */
[----:B------:R-:W-:Y:S01]  /*dbd0*/  FMUL R11, R11, UR32 ;  /* 0x000000200b0b7c20 */ /* 0x000fe20008400000 */
[----:B--2---:R-:W-:Y:S01]  /*dbe0*/  F2FP.SATFINITE.E5M2.F32.PACK_AB_MERGE_C R19, RZ, R14, RZ ;  /* 0x0000000eff13723e */ /* 0x004fe200048060ff */
[----:B------:R-:W2:Y:S01]  /*dbf0*/  LDL.LU R223, [R1+0x18] ;  /* 0x0000180001df7983 */ /* 0x000ea20000300800 */
[----:B------:R-:W-:Y:S02]  /*dc00*/  F2FP.SATFINITE.E5M2.F32.PACK_AB_MERGE_C R13, RZ, R13, RZ ;  /* 0x0000000dff0d723e */ /* 0x000fe400048060ff */
[----:B------:R-:W-:Y:S01]  /*dc10*/  F2FP.SATFINITE.E5M2.F32.PACK_AB_MERGE_C R11, RZ, R11, RZ ;  /* 0x0000000bff0b723e */ /* 0x000fe200048060ff */
[----:B------:R-:W-:Y:S01]  /*dc20*/  @!P3 STG.E.U8 desc[UR20][R26.64+0xa8], R19 ;  /* 0x0000a8131a00b986 */ /* 0x000fe2000c101114 */
[----:B0-----:R-:W-:-:S03]  /*dc30*/  F2FP.SATFINITE.E5M2.F32.PACK_AB_MERGE_C R15, RZ, R12, RZ ;  /* 0x0000000cff0f723e */ /* 0x001fc600048060ff */
[----:B------:R0:W-:Y:S01]  /*dc40*/  @!P4 STG.E.U8 desc[UR20][R26.64+0xa9], R13 ;  /* 0x0000a90d1a00c986 */ /* 0x0001e2000c101114 */
[C---:B------:R-:W-:Y:S02]  /*dc50*/  ISETP.LT.OR P3, PT, R34.reuse, 0xb1, !P0 ;  /* 0x000000b12200780c */ /* 0x040fe40004761670 */
[C---:B------:R-:W-:Y:S01]  /*dc60*/  ISETP.LT.OR P4, PT, R34.reuse, 0xb2, !P0 ;  /* 0x000000b22200780c */ /* 0x040fe20004781670 */
[----:B------:R-:W-:Y:S01]  /*dc70*/  @!P5 STG.E.U8 desc[UR20][R24.64+0xb0], R15 ;  /* 0x0000b00f1800d986 */ /* 0x000fe2000c101114 */
[----:B------:R-:W-:Y:S01]  /*dc80*/  ISETP.LT.OR P5, PT, R34, 0xb9, !P1 ;  /* 0x000000b92200780c */ /* 0x000fe20004fa1670 */
[----:B------:R-:W-:Y:S01]  /*dc90*/  FMUL R10, R10, UR32 ;  /* 0x000000200a0a7c20 */ /* 0x000fe20008400000 */
[----:B------:R-:W-:Y:S01]  /*dca0*/  FMUL R9, R9, UR32 ;  /* 0x0000002009097c20 */ /* 0x000fe20008400000 */
[----:B------:R-:W2:Y:S01]  /*dcb0*/  LDL.LU R222, [R1+0x14] ;  /* 0x0000140001de7983 */ /* 0x000ea20000300800 */
[----:B------:R-:W-:-:S03]  /*dcc0*/  FMUL R8, R8, UR32 ;  /* 0x0000002008087c20 */ /* 0x000fc60008400000 */
[----:B------:R-:W2:Y:S01]  /*dcd0*/  LDL.LU R220, [R1+0x10] ;  /* 0x0000100001dc7983 */ /* 0x000ea20000300800 */
[----:B------:R-:W-:-:S03]  /*dce0*/  F2FP.SATFINITE.E5M2.F32.PACK_AB_MERGE_C R17, RZ, R10, RZ ;  /* 0x0000000aff11723e */ /* 0x000fc600048060ff */
[----:B------:R-:W2:Y:S01]  /*dcf0*/  LDL.LU R221, [R1+0xc] ;  /* 0x00000c0001dd7983 */ /* 0x000ea20000300800 */
[----:B------:R-:W-:Y:S01]  /*dd00*/  F2FP.SATFINITE.E5M2.F32.PACK_AB_MERGE_C R9, RZ, R9, RZ ;  /* 0x00000009ff09723e */ /* 0x000fe200048060ff */
[----:B------:R-:W-:Y:S01]  /*dd10*/  FMUL R7, R7, UR32 ;  /* 0x0000002007077c20 */ /* 0x000fe20008400000 */
[----:B0-----:R-:W-:Y:S01]  /*dd20*/  F2FP.SATFINITE.E5M2.F32.PACK_AB_MERGE_C R13, RZ, R8, RZ ;  /* 0x00000008ff0d723e */ /* 0x001fe200048060ff */
[----:B------:R0:W-:Y:S01]  /*dd30*/  @!P6 STG.E.U8 desc[UR20][R24.64+0xb1], R11 ;  /* 0x0000b10b1800e986 */ /* 0x0001e2000c101114 */
[----:B------:R-:W-:Y:S01]  /*dd40*/  ISETP.LT.OR P6, PT, R34, 0xba, !P1 ;  /* 0x000000ba2200780c */ /* 0x000fe20004fc1670 */
[----:B-----5:R-:W-:Y:S01]  /*dd50*/  FMUL R2, R2, UR32 ;  /* 0x0000002002027c20 */ /* 0x020fe20008400000 */
[----:B------:R-:W-:Y:S01]  /*dd60*/  F2FP.SATFINITE.E5M2.F32.PACK_AB_MERGE_C R7, RZ, R7, RZ ;  /* 0x00000007ff07723e */ /* 0x000fe200048060ff */
[----:B------:R-:W-:Y:S01]  /*dd70*/  @!P3 STG.E.U8 desc[UR20][R26.64+0xb0], R17 ;  /* 0x0000b0111a00b986 */ /* 0x000fe2000c101114 */
[----:B------:R-:W-:Y:S01]  /*dd80*/  FMUL R3, R3, UR32 ;  /* 0x0000002003037c20 */ /* 0x000fe20008400000 */
[----:B------:R-:W-:Y:S01]  /*dd90*/  FMUL R4, R4, UR32 ;  /* 0x0000002004047c20 */ /* 0x000fe20008400000 */
[C---:B------:R-:W-:Y:S01]  /*dda0*/  ISETP.LT.OR P3, PT, R34.reuse, 0xb9, !P0 ;  /* 0x000000b92200780c */ /* 0x040fe20004761670 */
[----:B------:R1:W-:Y:S01]  /*ddb0*/  @!P4 STG.E.U8 desc[UR20][R26.64+0xb1], R9 ;  /* 0x0000b1091a00c986 */ /* 0x0003e2000c101114 */
[----:B------:R-:W-:Y:S01]  /*ddc0*/  ISETP.LT.OR P4, PT, R34, 0xba, !P0 ;  /* 0x000000ba2200780c */ /* 0x000fe20004781670 */
[----:B------:R-:W-:Y:S01]  /*ddd0*/  FMUL R6, R6, UR32 ;  /* 0x0000002006067c20 */ /* 0x000fe20008400000 */
[----:B------:R-:W-:Y:S01]  /*dde0*/  FMUL R5, R5, UR32 ;  /* 0x0000002005057c20 */ /* 0x000fe20008400000 */
[----:B------:R3:W-:Y:S01]  /*ddf0*/  @!P5 STG.E.U8 desc[UR20][R24.64+0xb8], R13 ;  /* 0x0000b80d1800d986 */ /* 0x0007e2000c101114 */
[----:B------:R-:W-:Y:S01]  /*de00*/  ISETP.LT.OR P5, PT, R34, 0xc1, !P1 ;  /* 0x000000c12200780c */ /* 0x000fe20004fa1670 */
[----:B------:R-:W-:Y:S01]  /*de10*/  FMUL R0, R0, UR32 ;  /* 0x0000002000007c20 */ /* 0x000fe20008400000 */
[----:B0-----:R-:W-:Y:S01]  /*de20*/  F2FP.SATFINITE.E5M2.F32.PACK_AB_MERGE_C R11, RZ, R6, RZ ;  /* 0x00000006ff0b723e */ /* 0x001fe200048060ff */
[----:B------:R-:W2:Y:S01]  /*de30*/  LDL.LU R225, [R1+0x1c] ;  /* 0x00001c0001e17983 */ /* 0x000ea20000300800 */
[----:B------:R-:W-:-:S03]  /*de40*/  F2FP.SATFINITE.E5M2.F32.PACK_AB_MERGE_C R5, RZ, R5, RZ ;  /* 0x00000005ff05723e */ /* 0x000fc600048060ff */
[----:B------:R0:W-:Y:S01]  /*de50*/  @!P6 STG.E.U8 desc[UR20][R24.64+0xb9], R7 ;  /* 0x0000b9071800e986 */ /* 0x0001e2000c101114 */
[----:B-1----:R-:W-:Y:S01]  /*de60*/  F2FP.SATFINITE.E5M2.F32.PACK_AB_MERGE_C R9, RZ, R4, RZ ;  /* 0x00000004ff09723e */ /* 0x002fe200048060ff */
[----:B------:R-:W-:Y:S01]  /*de70*/  FMUL R4, R227, UR32 ;  /* 0x00000020e3047c20 */ /* 0x000fe20008400000 */
[----:B------:R-:W-:Y:S01]  /*de80*/  ISETP.LT.OR P6, PT, R34, 0xc2, !P1 ;  /* 0x000000c22200780c */ /* 0x000fe20004fc1670 */
[----:B------:R-:W-:Y:S01]  /*de90*/  @!P3 STG.E.U8 desc[UR20][R26.64+0xb8], R11 ;  /* 0x0000b80b1a00b986 */ /* 0x000fe2000c101114 */
[----:B---3--:R-:W-:Y:S01]  /*dea0*/  F2FP.SATFINITE.E5M2.F32.PACK_AB_MERGE_C R13, RZ, R2, RZ ;  /* 0x00000002ff0d723e */ /* 0x008fe200048060ff */
[----:B----4-:R-:W-:Y:S01]  /*deb0*/  FMUL R2, R224, UR32 ;  /* 0x00000020e0027c20 */ /* 0x010fe20008400000 */
[----:B------:R-:W-:Y:S01]  /*dec0*/  ISETP.LT.OR P3, PT, R34, 0xc1, !P0 ;  /* 0x000000c12200780c */ /* 0x000fe20004761670 */
[----:B------:R-:W3:Y:S01]  /*ded0*/  LDL.LU R224, [R1+0x20] ;  /* 0x0000200001e07983 */ /* 0x000ee20000300800 */
[----:B0-----:R-:W-:Y:S01]  /*dee0*/  F2FP.SATFINITE.E5M2.F32.PACK_AB_MERGE_C R7, RZ, R3, RZ ;  /* 0x00000003ff07723e */ /* 0x001fe200048060ff */
[----:B------:R-:W-:-:S02]  /*def0*/  FMUL R3, R226, UR32 ;  /* 0x00000020e2037c20 */ /* 0x000fc40008400000 */
[----:B------:R0:W-:Y:S01]  /*df00*/  @!P4 STG.E.U8 desc[UR20][R26.64+0xb9], R5 ;  /* 0x0000b9051a00c986 */ /* 0x0001e2000c101114 */
[----:B------:R-:W-:-:S03]  /*df10*/  ISETP.LT.OR P4, PT, R34, 0xc2, !P0 ;  /* 0x000000c22200780c */ /* 0x000fc60004781670 */
[----:B------:R-:W4:Y:S04]  /*df20*/  LDL.LU R226, [R1+0x24] ;  /* 0x0000240001e27983 */ /* 0x000f280000300800 */
[----:B------:R-:W4:Y:S04]  /*df30*/  LDL.LU R227, [R1+0x28] ;  /* 0x0000280001e37983 */ /* 0x000f280000300800 */
[----:B------:R-:W-:Y:S01]  /*df40*/  @!P5 STG.E.U8 desc[UR20][R24.64+0xc0], R9 ;  /* 0x0000c0091800d986 */ /* 0x000fe2000c101114 */
[C---:B------:R-:W-:Y:S02]  /*df50*/  ISETP.LT.OR P5, PT, R34.reuse, 0xc9, !P1 ;  /* 0x000000c92200780c */ /* 0x040fe40004fa1670 */
[----:B0-----:R-:W-:Y:S01]  /*df60*/  F2FP.SATFINITE.E5M2.F32.PACK_AB_MERGE_C R5, RZ, R0, RZ ;  /* 0x00000000ff05723e */ /* 0x001fe200048060ff */
[----:B------:R0:W-:Y:S01]  /*df70*/  @!P6 STG.E.U8 desc[UR20][R24.64+0xc1], R7 ;  /* 0x0000c1071800e986 */ /* 0x0001e2000c101114 */
[----:B------:R-:W-:-:S03]  /*df80*/  ISETP.LT.OR P6, PT, R34, 0xca, !P1 ;  /* 0x000000ca2200780c */ /* 0x000fc60004fc1670 */
[----:B------:R-:W-:Y:S01]  /*df90*/  @!P3 STG.E.U8 desc[UR20][R26.64+0xc0], R13 ;  /* 0x0000c00d1a00b986 */ /* 0x000fe2000c101114 */
[----:B------:R-:W-:-:S03]  /*dfa0*/  ISETP.LT.OR P3, PT, R34, 0xc9, !P0 ;  /* 0x000000c92200780c */ /* 0x000fc60004761670 */
[----:B------:R1:W-:Y:S01]  /*dfb0*/  @!P4 STG.E.U8 desc[UR20][R26.64+0xc1], R5 ;  /* 0x0000c1051a00c986 */ /* 0x0003e2000c101114 */
[----:B0-----:R-:W-:Y:S02]  /*dfc0*/  F2FP.SATFINITE.E5M2.F32.PACK_AB_MERGE_C R7, RZ, R2, RZ ;  /* 0x00000002ff07723e */ /* 0x001fe400048060ff */
[----:B------:R-:W-:-:S03]  /*dfd0*/  ISETP.LT.OR P4, PT, R34, 0xca, !P0 ;  /* 0x000000ca2200780c */ /* 0x000fc60004781670 */
[----:B------:R0:W-:Y:S01]  /*dfe0*/  @!P5 STG.E.U8 desc[UR20][R24.64+0xc8], R7 ;  /* 0x0000c8071800d986 */ /* 0x0001e2000c101114 */
[----:B------:R-:W-:Y:S02]  /*dff0*/  ISETP.LT.OR P5, PT, R34, 0xd1, !P1 ;  /* 0x000000d12200780c */ /* 0x000fe40004fa1670 */
[----:B------:R-:W-:Y:S02]  /*e000*/  F2FP.SATFINITE.E5M2.F32.PACK_AB_MERGE_C R9, RZ, R3, RZ ;  /* 0x00000003ff09723e */ /* 0x000fe400048060ff */
[----:B------:R-:W-:-:S03]  /*e010*/  F2FP.SATFINITE.E5M2.F32.PACK_AB_MERGE_C R11, RZ, R4, RZ ;  /* 0x00000004ff0b723e */ /* 0x000fc600048060ff */
[----:B------:R0:W-:Y:S04]  /*e020*/  @!P6 STG.E.U8 desc[UR20][R24.64+0xc9], R9 ;  /* 0x0000c9091800e986 */ /* 0x0001e8000c101114 */
[----:B------:R-:W-:Y:S01]  /*e030*/  @!P3 STG.E.U8 desc[UR20][R26.64+0xc8], R11 ;  /* 0x0000c80b1a00b986 */ /* 0x000fe2000c101114 */
[----:B--2---:R-:W-:Y:S01]  /*e040*/  FMUL R2, R220, UR32 ;  /* 0x00000020dc027c20 */ /* 0x004fe20008400000 */
[----:B------:R-:W-:Y:S02]  /*e050*/  FMUL R0, R221, UR32 ;  /* 0x00000020dd007c20 */ /* 0x000fe40008400000 */
[----:B------:R-:W2:Y:S03]  /*e060*/  LDL.LU R221, [R1+0x2c] ;  /* 0x00002c0001dd7983 */ /* 0x000ea60000300800 */
[----:B-1----:R-:W-:Y:S01]  /*e070*/  F2FP.SATFINITE.E5M2.F32.PACK_AB_MERGE_C R5, RZ, R0, RZ ;  /* 0x00000000ff05723e */ /* 0x002fe200048060ff */
[----:B------:R-:W2:Y:S01]  /*e080*/  LDL.LU R220, [R1+0x30] ;  /* 0x0000300001dc7983 */ /* 0x000ea20000300800 */
[----:B------:R-:W-:Y:S01]  /*e090*/  FMUL R0, R223, UR32 ;  /* 0x00000020df007c20 */ /* 0x000fe20008400000 */
[----:B------:R-:W-:Y:S01]  /*e0a0*/  FMUL R3, R222, UR32 ;  /* 0x00000020de037c20 */ /* 0x000fe20008400000 */
[----:B0-----:R-:W-:Y:S01]  /*e0b0*/  F2FP.SATFINITE.E5M2.F32.PACK_AB_MERGE_C R7, RZ, R2, RZ ;  /* 0x00000002ff07723e */ /* 0x001fe200048060ff */
[----:B------:R-:W2:Y:S02]  /*e0c0*/  LDL.LU R222, [R1+0x34] ;  /* 0x0000340001de7983 */ /* 0x000ea40000300800 */
[----:B------:R-:W-:-:S02]  /*e0d0*/  F2FP.SATFINITE.E5M2.F32.PACK_AB_MERGE_C R13, RZ, R0, RZ ;  /* 0x00000000ff0d723e */ /* 0x000fc400048060ff */
[----:B------:R-:W2:Y:S01]  /*e0e0*/  LDL.LU R223, [R1+0x38] ;  /* 0x0000380001df7983 */ /* 0x000ea20000300800 */
[----:B------:R-:W-:Y:S01]  /*e0f0*/  F2FP.SATFINITE.E5M2.F32.PACK_AB_MERGE_C R9, RZ, R3, RZ ;  /* 0x00000003ff09723e */ /* 0x000fe200048060ff */
[----:B------:R-:W-:Y:S02]  /*e100*/  FMUL R2, R225, UR32 ;  /* 0x00000020e1027c20 */ /* 0x000fe40008400000 */
[----:B------:R-:W2:Y:S04]  /*e110*/  LDL.LU R225, [R1+0x3c] ;  /* 0x00003c0001e17983 */ /* 0x000ea80000300800 */
[----:B------:R-:W-:Y:S01]  /*e120*/  @!P4 STG.E.U8 desc[UR20][R26.64+0xc9], R5 ;  /* 0x0000c9051a00c986 */ /* 0x000fe2000c101114 */
[----:B---3--:R-:W-:-:S03]  /*e130*/  FMUL R0, R224, UR32 ;  /* 0x00000020e0007c20 */ /* 0x008fc60008400000 */
[----:B------:R0:W-:Y:S04]  /*e140*/  @!P5 STG.E.U8 desc[UR20][R24.64+0xd0], R7 ;  /* 0x0000d0071800d986 */ /* 0x0001e8000c101114 */
[----:B------:R-:W3:Y:S01]  /*e150*/  LDL.LU R224, [R1+0x40] ;  /* 0x0000400001e07983 */ /* 0x000ee20000300800 */
[----:B----4-:R-:W-:-:S03]  /*e160*/  FMUL R3, R226, UR32 ;  /* 0x00000020e2037c20 */ /* 0x010fc60008400000 */
[----:B------:R-:W4:Y:S01]  /*e170*/  LDL.LU R226, [R1+0x44] ;  /* 0x0000440001e27983 */ /* 0x000f220000300800 */
[----:B0-----:R-:W-:Y:S01]  /*e180*/  F2FP.SATFINITE.E5M2.F32.PACK_AB_MERGE_C R7, RZ, R0, RZ ;  /* 0x00000000ff07723e */ /* 0x001fe200048060ff */
[----:B------:R-:W-:Y:S02]  /*e190*/  FMUL R0, R227, UR32 ;  /* 0x00000020e3007c20 */ /* 0x000fe40008400000 */
[----:B------:R-:W4:Y:S01]  /*e1a0*/  LDL.LU R227, [R1+0x48] ;  /* 0x0000480001e37983 */ /* 0x000f220000300800 */
[C---:B------:R-:W-:Y:S02]  /*e1b0*/  ISETP.LT.OR P6, PT, R34.reuse, 0xd2, !P1 ;  /* 0x000000d22200780c */ /* 0x040fe40004fc1670 */
[C---:B------:R-:W-:Y:S01]  /*e1c0*/  ISETP.LT.OR P4, PT, R34.reuse, 0xd2, !P0 ;  /* 0x000000d22200780c */ /* 0x040fe20004781670 */
[----:B------:R-:W4:Y:S01]  /*e1d0*/  LDL.LU R219, [R1+0x4c] ;  /* 0x00004c0001db7983 */ /* 0x000f220000300800 */
[----:B------:R-:W-:Y:S02]  /*e1e0*/  F2FP.SATFINITE.E5M2.F32.PACK_AB_MERGE_C R5, RZ, R2, RZ ;  /* 0x00000002ff05723e */ /* 0x000fe400048060ff */
[----:B------:R-:W-:-:S02]  /*e1f0*/  ISETP.LT.OR P3, PT, R34, 0xd1, !P0 ;  /* 0x000000d12200780c */ /* 0x000fc40004761670 */
[----:B------:R-:W-:Y:S02]  /*e200*/  ISETP.LT.OR P5, PT, R34, 0xd9, !P1 ;  /* 0x000000d92200780c */ /* 0x000fe40004fa1670 */
[----:B------:R-:W-:-:S03]  /*e210*/  F2FP.SATFINITE.E5M2.F32.PACK_AB_MERGE_C R11, RZ, R0, RZ ;  /* 0x00000000ff0b723e */ /* 0x000fc600048060ff */
[----:B------:R0:W-:Y:S01]  /*e220*/  @!P6 STG.E.U8 desc[UR20][R24.64+0xd1], R9 ;  /* 0x0000d1091800e986 */ /* 0x0001e2000c101114 */
[----:B------:R-:W-:-:S03]  /*e230*/  ISETP.LT.OR P6, PT, R34, 0xda, !P1 ;  /* 0x000000da2200780c */ /* 0x000fc60004fc1670 */
[----:B------:R1:W-:Y:S01]  /*e240*/  @!P4 STG.E.U8 desc[UR20][R26.64+0xd1], R5 ;  /* 0x0000d1051a00c986 */ /* 0x0003e2000c101114 */
[----:B------:R-:W-:-:S03]  /*e250*/  ISETP.LT.OR P4, PT, R34, 0xda, !P0 ;  /* 0x000000da2200780c */ /* 0x000fc60004781670 */
[----:B------:R-:W-:Y:S01]  /*e260*/  @!P3 STG.E.U8 desc[UR20][R26.64+0xd0], R13 ;  /* 0x0000d00d1a00b986 */ /* 0x000fe2000c101114 */
[----:B0-----:R-:W-:-:S03]  /*e270*/  F2FP.SATFINITE.E5M2.F32.PACK_AB_MERGE_C R9, RZ, R3, RZ ;  /* 0x00000003ff09723e */ /* 0x001fc600048060ff */
[----:B------:R0:W-:Y:S04]  /*e280*/  @!P5 STG.E.U8 desc[UR20][R24.64+0xd8], R7 ;  /* 0x0000d8071800d986 */ /* 0x0001e8000c101114 */
[----:B------:R0:W-:Y:S01]  /*e290*/  @!P6 STG.E.U8 desc[UR20][R24.64+0xd9], R9 ;  /* 0x0000d9091800e986 */ /* 0x0001e2000c101114 */
[----:B--2---:R-:W-:-:S03]  /*e2a0*/  FMUL R0, R221, UR32 ;  /* 0x00000020dd007c20 */ /* 0x004fc60008400000 */
[----:B------:R-:W2:Y:S01]  /*e2b0*/  LDL.LU R221, [R1+0x50] ;  /* 0x0000500001dd7983 */ /* 0x000ea20000300800 */
[----:B------:R-:W-:-:S03]  /*e2c0*/  FMUL R2, R220, UR32 ;  /* 0x00000020dc027c20 */ /* 0x000fc60008400000 */
[----:B------:R-:W2:Y:S01]  /*e2d0*/  LDL.LU R220, [R1+0x54] ;  /* 0x0000540001dc7983 */ /* 0x000ea20000300800 */
[----:B-1----:R-:W-:Y:S01]  /*e2e0*/  F2FP.SATFINITE.E5M2.F32.PACK_AB_MERGE_C R5, RZ, R0, RZ ;  /* 0x00000000ff05723e */ /* 0x002fe200048060ff */
[----:B------:R-:W-:Y:S02]  /*e2f0*/  FMUL R3, R222, UR32 ;  /* 0x00000020de037c20 */ /* 0x000fe40008400000 */
[----:B------:R-:W2:Y:S01]  /*e300*/  LDL.LU R222, [R1+0x58] ;  /* 0x0000580001de7983 */ /* 0x000ea20000300800 */
[----:B0-----:R-:W-:Y:S01]  /*e310*/  F2FP.SATFINITE.E5M2.F32.PACK_AB_MERGE_C R7, RZ, R2, RZ ;  /* 0x00000002ff07723e */ /* 0x001fe200048060ff */
[----:B------:R-:W-:Y:S01]  /*e320*/  FMUL R4, R223, UR32 ;  /* 0x00000020df047c20 */ /* 0x000fe20008400000 */
[----:B------:R-:W-:Y:S01]  /*e330*/  F2FP.SATFINITE.E5M2.F32.PACK_AB_MERGE_C R9, RZ, R3, RZ ;  /* 0x00000003ff09723e */ /* 0x000fe200048060ff */
[----:B------:R-:W2:Y:S01]  /*e340*/  LDL.LU R223, [R1+0x5c] ;  /* 0x00005c0001df7983 */ /* 0x000ea20000300800 */
[----:B------:R-:W-:-:S03]  /*e350*/  FMUL R0, R225, UR32 ;  /* 0x00000020e1007c20 */ /* 0x000fc60008400000 */
[----:B------:R0:W-:Y:S04]  /*e360*/  @!P4 STG.E.U8 desc[UR20][R26.64+0xd9], R5 ;  /* 0x0000d9051a00c986 */ /* 0x0001e8000c101114 */
[----:B------:R-:W2:Y:S01]  /*e370*/  LDL.LU R225, [R1+0x60] ;  /* 0x0000600001e17983 */ /* 0x000ea20000300800 */
[----:B0-----:R-:W-:Y:S01]  /*e380*/  F2FP.SATFINITE.E5M2.F32.PACK_AB_MERGE_C R5, RZ, R0, RZ ;  /* 0x00000000ff05723e */ /* 0x001fe200048060ff */
[----:B---3--:R-:W-:Y:S02]  /*e390*/  FMUL R2, R224, UR32 ;  /* 0x00000020e0027c20 */ /* 0x008fe40008400000 */
[----:B------:R-:W3:Y:S01]  /*e3a0*/  LDL.LU R224, [R1+0x64] ;  /* 0x0000640001e07983 */ /* 0x000ee20000300800 */
[----:B----4-:R-:W-:-:S03]  /*e3b0*/  FMUL R3, R226, UR32 ;  /* 0x00000020e2037c20 */ /* 0x010fc60008400000 */
[----:B------:R-:W4:Y:S01]  /*e3c0*/  LDL.LU R226, [R1+0x68] ;  /* 0x0000680001e27983 */ /* 0x000f220000300800 */
[----:B------:R-:W-:-:S03]  /*e3d0*/  FMUL R0, R227, UR32 ;  /* 0x00000020e3007c20 */ /* 0x000fc60008400000 */
[----:B------:R-:W4:Y:S01]  /*e3e0*/  LDL.LU R227, [R1+0x6c] ;  /* 0x00006c0001e37983 */ /* 0x000f220000300800 */
[C---:B------:R-:W-:Y:S02]  /*e3f0*/  ISETP.LT.OR P3, PT, R34.reuse, 0xd9, !P0 ;  /* 0x000000d92200780c */ /* 0x040fe40004761670 */
[C---:B------:R-:W-:Y:S02]  /*e400*/  ISETP.LT.OR P5, PT, R34.reuse, 0xe1, !P1 ;  /* 0x000000e12200780c */ /* 0x040fe40004fa1670 */
[C---:B------:R-:W-:Y:S02]  /*e410*/  ISETP.LT.OR P6, PT, R34.reuse, 0xe2, !P1 ;  /* 0x000000e22200780c */ /* 0x040fe40004fc1670 */
[----:B------:R-:W-:-:S07]  /*e420*/  ISETP.LT.OR P4, PT, R34, 0xe2, !P0 ;  /* 0x000000e22200780c */ /* 0x000fce0004781670 */
[----:B------:R-:W-:Y:S01]  /*e430*/  @!P3 STG.E.U8 desc[UR20][R26.64+0xd8], R11 ;  /* 0x0000d80b1a00b986 */ /* 0x000fe2000c101114 */
[----:B------:R-:W-:-:S03]  /*e440*/  ISETP.LT.OR P3, PT, R34, 0xe1, !P0 ;  /* 0x000000e12200780c */ /* 0x000fc60004761670 */
[----:B------:R0:W-:Y:S01]  /*e450*/  @!P5 STG.E.U8 desc[UR20][R24.64+0xe0], R7 ;  /* 0x0000e0071800d986 */ /* 0x0001e2000c101114 */
[----:B------:R-:W-:-:S03]  /*e460*/  ISETP.LT.OR P5, PT, R34, 0xe9, !P1 ;  /* 0x000000e92200780c */ /* 0x000fc60004fa1670 */
[----:B------:R1:W-:Y:S01]  /*e470*/  @!P6 STG.E.U8 desc[UR20][R24.64+0xe1], R9 ;  /* 0x0000e1091800e986 */ /* 0x0003e2000c101114 */
[----:B------:R-:W-:Y:S02]  /*e480*/  ISETP.LT.OR P6, PT, R34, 0xea, !P1 ;  /* 0x000000ea2200780c */ /* 0x000fe40004fc1670 */
[----:B------:R-:W-:Y:S01]  /*e490*/  F2FP.SATFINITE.E5M2.F32.PACK_AB_MERGE_C R13, RZ, R4, RZ ;  /* 0x00000004ff0d723e */ /* 0x000fe200048060ff */
[----:B------:R1:W-:Y:S01]  /*e4a0*/  @!P4 STG.E.U8 desc[UR20][R26.64+0xe1], R5 ;  /* 0x0000e1051a00c986 */ /* 0x0003e2000c101114 */
[----:B0-----:R-:W-:-:S03]  /*e4b0*/  F2FP.SATFINITE.E5M2.F32.PACK_AB_MERGE_C R7, RZ, R2, RZ ;  /* 0x00000002ff07723e */ /* 0x001fc600048060ff */
[----:B------:R-:W-:Y:S01]  /*e4c0*/  @!P3 STG.E.U8 desc[UR20][R26.64+0xe0], R13 ;  /* 0x0000e00d1a00b986 */ /* 0x000fe2000c101114 */
[----:B-1----:R-:W-:-:S03]  /*e4d0*/  F2FP.SATFINITE.E5M2.F32.PACK_AB_MERGE_C R9, RZ, R3, RZ ;  /* 0x00000003ff09723e */ /* 0x002fc600048060ff */
[----:B------:R0:W-:Y:S01]  /*e4e0*/  @!P5 STG.E.U8 desc[UR20][R24.64+0xe8], R7 ;  /* 0x0000e8071800d986 */ /* 0x0001e2000c101114 */
[C---:B------:R-:W-:Y:S02]  /*e4f0*/  ISETP.LT.OR P3, PT, R34.reuse, 0xe9, !P0 ;  /* 0x000000e92200780c */ /* 0x040fe40004761670 */
[C---:B------:R-:W-:Y:S01]  /*e500*/  ISETP.LT.OR P4, PT, R34.reuse, 0xea, !P0 ;  /* 0x000000ea2200780c */ /* 0x040fe20004781670 */
[----:B------:R1:W-:Y:S01]  /*e510*/  @!P6 STG.E.U8 desc[UR20][R24.64+0xe9], R9 ;  /* 0x0000e9091800e986 */ /* 0x0003e2000c101114 */
[C---:B------:R-:W-:Y:S01]  /*e520*/  ISETP.LT.OR P5, PT, R34.reuse, 0xf1, !P1 ;  /* 0x000000f12200780c */ /* 0x040fe20004fa1670 */
[----:B------:R-:W-:Y:S01]  /*e530*/  FMUL R2, R219, UR32 ;  /* 0x00000020db027c20 */ /* 0x000fe20008400000 */
[----:B------:R-:W-:Y:S02]  /*e540*/  ISETP.LT.OR P6, PT, R34, 0xf2, !P1 ;  /* 0x000000f22200780c */ /* 0x000fe40004fc1670 */
[----:B------:R-:W-:Y:S02]  /*e550*/  F2FP.SATFINITE.E5M2.F32.PACK_AB_MERGE_C R11, RZ, R0, RZ ;  /* 0x00000000ff0b723e */ /* 0x000fe400048060ff */
[----:B------:R-:W-:-:S03]  /*e560*/  F2FP.SATFINITE.E5M2.F32.PACK_AB_MERGE_C R5, RZ, R2, RZ ;  /* 0x00000002ff05723e */ /* 0x000fc600048060ff */
[----:B------:R-:W-:Y:S01]  /*e570*/  @!P3 STG.E.U8 desc[UR20][R26.64+0xe8], R11 ;  /* 0x0000e80b1a00b986 */ /* 0x000fe2000c101114 */
[----:B------:R-:W-:-:S03]  /*e580*/  ISETP.LT.OR P3, PT, R34, 0xf1, !P0 ;  /* 0x000000f12200780c */ /* 0x000fc60004761670 */
[----:B------:R-:W-:Y:S01]  /*e590*/  @!P4 STG.E.U8 desc[UR20][R26.64+0xe9], R5 ;  /* 0x0000e9051a00c986 */ /* 0x000fe2000c101114 */
[C---:B------:R-:W-:Y:S02]  /*e5a0*/  ISETP.LT.OR P4, PT, R34.reuse, 0xf9, !P1 ;  /* 0x000000f92200780c */ /* 0x040fe40004f81670 */
[----:B------:R-:W-:Y:S01]  /*e5b0*/  ISETP.LT.OR P1, PT, R34, 0xfa, !P1 ;  /* 0x000000fa2200780c */ /* 0x000fe20004f21670 */
[----:B--2---:R-:W-:Y:S01]  /*e5c0*/  FMUL R0, R221, UR32 ;  /* 0x00000020dd007c20 */ /* 0x004fe20008400000 */
[----:B------:R-:W-:-:S04]  /*e5d0*/  FMUL R3, R220, UR32 ;  /* 0x00000020dc037c20 */ /* 0x000fc80008400000 */
[----:B0-----:R-:W-:Y:S02]  /*e5e0*/  F2FP.SATFINITE.E5M2.F32.PACK_AB_MERGE_C R7, RZ, R0, RZ ;  /* 0x00000000ff07723e */ /* 0x001fe400048060ff */
[----:B-1----:R-:W-:Y:S01]  /*e5f0*/  F2FP.SATFINITE.E5M2.F32.PACK_AB_MERGE_C R9, RZ, R3, RZ ;  /* 0x00000003ff09723e */ /* 0x002fe200048060ff */
[----:B------:R-:W-:Y:S02]  /*e600*/  FMUL R0, R222, UR32 ;  /* 0x00000020de007c20 */ /* 0x000fe40008400000 */
[----:B------:R0:W-:Y:S01]  /*e610*/  @!P5 STG.E.U8 desc[UR20][R24.64+0xf0], R7 ;  /* 0x0000f0071800d986 */ /* 0x0001e2000c101114 */
[----:B------:R-:W-:-:S03]  /*e620*/  ISETP.LT.OR P5, PT, R34, 0xf2, !P0 ;  /* 0x000000f22200780c */ /* 0x000fc600047a1670 */
[----:B------:R1:W-:Y:S01]  /*e630*/  @!P6 STG.E.U8 desc[UR20][R24.64+0xf1], R9 ;  /* 0x0000f1091800e986 */ /* 0x0003e2000c101114 */
[C---:B------:R-:W-:Y:S02]  /*e640*/  ISETP.LT.OR P6, PT, R34.reuse, 0xf9, !P0 ;  /* 0x000000f92200780c */ /* 0x040fe400047c1670 */
[----:B------:R-:W-:Y:S01]  /*e650*/  F2FP.SATFINITE.E5M2.F32.PACK_AB_MERGE_C R13, RZ, R0, RZ ;  /* 0x00000000ff0d723e */ /* 0x000fe200048060ff */
[----:B------:R-:W-:Y:S01]  /*e660*/  FMUL R0, R223, UR32 ;  /* 0x00000020df007c20 */ /* 0x000fe20008400000 */
[----:B------:R-:W-:Y:S01]  /*e670*/  ISETP.LT.OR P0, PT, R34, 0xfa, !P0 ;  /* 0x000000fa2200780c */ /* 0x000fe20004701670 */
[----:B------:R-:W-:-:S03]  /*e680*/  FMUL R2, R225, UR32 ;  /* 0x00000020e1027c20 */ /* 0x000fc60008400000 */
[----:B0-----:R-:W-:Y:S02]  /*e690*/  F2FP.SATFINITE.E5M2.F32.PACK_AB_MERGE_C R7, RZ, R0, RZ ;  /* 0x00000000ff07723e */ /* 0x001fe400048060ff */
[----:B-1----:R-:W-:Y:S01]  /*e6a0*/  F2FP.SATFINITE.E5M2.F32.PACK_AB_MERGE_C R9, RZ, R2, RZ ;  /* 0x00000002ff09723e */ /* 0x002fe200048060ff */
[----:B---3--:R-:W-:Y:S01]  /*e6b0*/  FMUL R3, R224, UR32 ;  /* 0x00000020e0037c20 */ /* 0x008fe20008400000 */
[----:B----4-:R-:W-:Y:S01]  /*e6c0*/  FMUL R4, R226, UR32 ;  /* 0x00000020e2047c20 */ /* 0x010fe20008400000 */
[----:B------:R-:W-:-:S03]  /*e6d0*/  FMUL R5, R227, UR32 ;  /* 0x00000020e3057c20 */ /* 0x000fc60008400000 */
[----:B------:R-:W-:Y:S02]  /*e6e0*/  F2FP.SATFINITE.E5M2.F32.PACK_AB_MERGE_C R3, RZ, R3, RZ ;  /* 0x00000003ff03723e */ /* 0x000fe400048060ff */
[----:B------:R-:W-:Y:S02]  /*e6f0*/  F2FP.SATFINITE.E5M2.F32.PACK_AB_MERGE_C R11, RZ, R4, RZ ;  /* 0x00000004ff0b723e */ /* 0x000fe400048060ff */
[----:B------:R-:W-:Y:S01]  /*e700*/  F2FP.SATFINITE.E5M2.F32.PACK_AB_MERGE_C R5, RZ, R5, RZ ;  /* 0x00000005ff05723e */ /* 0x000fe200048060ff */
[----:B------:R0:W-:Y:S04]  /*e710*/  @!P3 STG.E.U8 desc[UR20][R26.64+0xf0], R13 ;  /* 0x0000f00d1a00b986 */ /* 0x0001e8000c101114 */
[----:B------:R0:W-:Y:S04]  /*e720*/  @!P5 STG.E.U8 desc[UR20][R26.64+0xf1], R7 ;  /* 0x0000f1071a00d986 */ /* 0x0001e8000c101114 */
[----:B------:R0:W-:Y:S04]  /*e730*/  @!P4 STG.E.U8 desc[UR20][R24.64+0xf8], R9 ;  /* 0x0000f8091800c986 */ /* 0x0001e8000c101114 */
[----:B------:R0:W-:Y:S04]  /*e740*/  @!P1 STG.E.U8 desc[UR20][R24.64+0xf9], R3 ;  /* 0x0000f90318009986 */ /* 0x0001e8000c101114 */
[----:B------:R0:W-:Y:S04]  /*e750*/  @!P6 STG.E.U8 desc[UR20][R26.64+0xf8], R11 ;  /* 0x0000f80b1a00e986 */ /* 0x0001e8000c101114 */
[----:B------:R0:W-:Y:S02]  /*e760*/  @!P0 STG.E.U8 desc[UR20][R26.64+0xf9], R5 ;  /* 0x0000f9051a008986 */ /* 0x0001e4000c101114 */
.L_x_293:
[----:B------:R-:W-:Y:S05]  /*e770*/  BSYNC B0 ;  /* 0x0000000000007941 */ /* 0x000fea0003800000 */
.L_x_35:
[----:B------:R-:W2:Y:S01]  /*e780*/  LDL.LU R22, [R1+0x74] ;  /* 0x0000740001167983 */ /* 0x000ea20000300800 */
[----:B0----5:R-:W-:Y:S01]  /*e790*/  IMAD.U32 R3, RZ, RZ, UR12 ;  /* 0x0000000cff037e24 */ /* 0x021fe2000f8e00ff */
[----:B------:R-:W-:Y:S02]  /*e7a0*/  ULDC.64 UR6, c[0x0][0x650] ;  /* 0x0001940000067ab9 */ /* 0x000fe40000000a00 */
[----:B------:R-:W3:Y:S01]  /*e7b0*/  LDL.LU R19, [R1+0x78] ;  /* 0x0000780001137983 */ /* 0x000ee20000300800 */
[----:B------:R-:W-:Y:S01]  /*e7c0*/  IMAD.U32 R0, RZ, RZ, UR16 ;  /* 0x00000010ff007e24 */ /* 0x000fe2000f8e00ff */
[----:B------:R0:W-:Y:S01]  /*e7d0*/  SYNCS.ARRIVE.TRANS64.A1T0 RZ, [R3+UR28], RZ ;  /* 0x000000ff03ff79a7 */ /* 0x0001e2000810001c */
[----:B------:R-:W-:Y:S02]  /*e7e0*/  IMAD.U32 R2, RZ, RZ, UR16 ;  /* 0x00000010ff027e24 */ /* 0x000fe4000f8e00ff */
[----:B------:R-:W-:Y:S02]  /*e7f0*/  IMAD.MOV.U32 R4, RZ, RZ, -0x1 ;  /* 0xffffffffff047424 */ /* 0x000fe400078e00ff */
[----:B0-----:R-:W-:Y:S01]  /*e800*/  IMAD.U32 R3, RZ, RZ, UR13 ;  /* 0x0000000dff037e24 */ /* 0x001fe2000f8e00ff */
[----:B---3--:R-:W-:-:S02]  /*e810*/  LEA R19, P0, R0, R19, 0x1 ;  /* 0x0000001300137211 */ /* 0x008fc400078008ff */
[----:B------:R-:W-:Y:S02]  /*e820*/  PRMT R0, RZ, 0x7610, R0 ;  /* 0x00007610ff007816 */ /* 0x000fe40000000000 */
[----:B--2---:R-:W-:Y:S01]  /*e830*/  LEA.HI.X R22, R2, R22, R3, 0x1, P0 ;  /* 0x0000001602167211 */ /* 0x004fe200000f0c03 */
[----:B------:R-:W-:Y:S01]  /*e840*/  IMAD.MOV.U32 R2, RZ, RZ, -0x1 ;  /* 0xffffffffff027424 */ /* 0x000fe200078e00ff */
[----:B------:R0:W-:Y:S01]  /*e850*/  STL [R1+0x78], R19 ;  /* 0x0000781301007387 */ /* 0x0001e20000100800 */
[----:B------:R-:W-:Y:S01]  /*e860*/  IMAD.MOV.U32 R3, RZ, RZ, -0x1 ;  /* 0xffffffffff037424 */ /* 0x000fe200078e00ff */
[----:B------:R-:W-:Y:S02]  /*e870*/  ISETP.GE.U32.AND P0, PT, R19, UR6, PT ;  /* 0x0000000613007c0c */ /* 0x000fe4000bf06070 */
[----:B------:R0:W-:Y:S02]  /*e880*/  STL [R1+0x74], R22 ;  /* 0x0000741601007387 */ /* 0x0001e40000100800 */
[----:B------:R-:W-:-:S02]  /*e890*/  ISETP.GE.U32.AND.EX P0, PT, R22, UR7, PT, P0 ;  /* 0x0000000716007c0c */ /* 0x000fc4000bf06100 */
[----:B------:R0:W-:Y:S04]  /*e8a0*/  STL [R1+0x7c], R4 ;  /* 0x00007c0401007387 */ /* 0x0001e80000100800 */
[----:B------:R0:W-:Y:S04]  /*e8b0*/  STL [R1+0x70], R2 ;  /* 0x0000700201007387 */ /* 0x0001e80000100800 */
[----:B------:R0:W-:Y:S03]  /*e8c0*/  STL [R1+0x80], R3 ;  /* 0x0000800301007387 */ /* 0x0001e60000100800 */
[----:B------:R-:W-:Y:S05]  /*e8d0*/  @P0 BRA `(.L_x_294) ;  /* 0x0000000400740947 */ /* 0x000fea0003800000 */
[----:B------:R-:W2:Y:S01]  /*e8e0*/  S2R R14, SR_CTAID.X ;  /* 0x00000000000e7919 */ /* 0x000ea20000002500 */
[----:B------:R-:W3:Y:S01]  /*e8f0*/  LDC.64 R8, c[0x0][0x628] ;  /* 0x00018a00ff087b82 */ /* 0x000ee20000000a00 */
[----:B------:R-:W-:Y:S01]  /*e900*/  ULDC UR6, c[0x0][0x150] ;  /* 0x0000540000067ab9 */ /* 0x000fe20000000800 */
[----:B------:R-:W-:Y:S01]  /*e910*/  IMAD.MOV.U32 R6, RZ, RZ, R19 ;  /* 0x000000ffff067224 */ /* 0x000fe200078e0013 */
[----:B------:R-:W0:Y:S01]  /*e920*/  S2R R16, SR_CTAID.Y ;  /* 0x0000000000107919 */ /* 0x000e220000002600 */
[----:B------:R-:W-:-:S04]  /*e930*/  IMAD.MOV.U32 R7, RZ, RZ, R22 ;  /* 0x000000ffff077224 */ /* 0x000fc800078e0016 */
[----:B------:R-:W0:Y:S08]  /*e940*/  LDC R17, c[0x0][0x144] ;  /* 0x00005100ff117b82 */ /* 0x000e300000000800 */
[----:B------:R-:W0:Y:S08]  /*e950*/  LDC R10, c[0x0][0x630] ;  /* 0x00018c00ff0a7b82 */ /* 0x000e300000000800 */
[----:B------:R-:W0:Y:S01]  /*e960*/  LDC.64 R12, c[0x0][0x620] ;  /* 0x00018800ff0c7b82 */ /* 0x000e220000000a00 */
[----:B---3--:R-:W-:-:S04]  /*e970*/  ISETP.NE.U32.AND P0, PT, R8, RZ, PT ;  /* 0x000000ff0800720c */ /* 0x008fc80003f05070 */
[----:B------:R-:W-:Y:S02]  /*e980*/  ISETP.NE.AND.EX P0, PT, R9, RZ, PT, P0 ;  /* 0x000000ff0900720c */ /* 0x000fe40003f05300 */
[----:B--2---:R-:W-:-:S05]  /*e990*/  I2FP.F32.U32 R0, R14 ;  /* 0x0000000e00007245 */ /* 0x004fca0000201000 */
[----:B------:R-:W-:-:S04]  /*e9a0*/  FMUL R0, R0, UR6 ;  /* 0x0000000600007c20 */ /* 0x000fc80008400000 */
[----:B------:R2:W3:Y:S02]  /*e9b0*/  F2I.U32.TRUNC.NTZ R15, R0 ;  /* 0x00000000000f7305 */ /* 0x0004e4000020f000 */
[----:B------:R-:W-:Y:S05]  /*e9c0*/  @!P0 BRA `(.L_x_295) ;  /* 0x0000000000288947 */ /* 0x000fea0003800000 */
[----:B--2---:R-:W2:Y:S02]  /*e9d0*/  LDC R0, c[0x0][0x634] ;  /* 0x00018d00ff007b82 */ /* 0x004ea40000000800 */
[----:B--2---:R-:W-:-:S05]  /*e9e0*/  IADD3 R7, P0, R19, R0, RZ ;  /* 0x0000000013077210 */ /* 0x004fca0007f1e0ff */
[----:B------:R-:W-:-:S04]  /*e9f0*/  IMAD.X R11, RZ, RZ, R22, P0 ;  /* 0x000000ffff0b7224 */ /* 0x000fc800000e0616 */
[----:B0-----:R-:W-:-:S04]  /*ea00*/  IMAD.WIDE.U32 R2, R11, R8, RZ ;  /* 0x000000080b027225 */ /* 0x001fc800078e00ff */
[----:B------:R-:W-:-:S04]  /*ea10*/  IMAD.WIDE.U32 R4, P0, R7, R9, R2 ;  /* 0x0000000907047225 */ /* 0x000fc80007800002 */
[----:B------:R-:W-:-:S04]  /*ea20*/  IMAD.WIDE.U32 R2, R7, R8, RZ ;  /* 0x0000000807027225 */ /* 0x000fc800078e00ff */
[----:B------:R-:W-:Y:S01]  /*ea30*/  IMAD.X R7, RZ, RZ, RZ, P0 ;  /* 0x000000ffff077224 */ /* 0x000fe200000e06ff */
[----:B------:R-:W-:Y:S01]  /*ea40*/  IADD3 RZ, P0, R3, R4, RZ ;  /* 0x0000000403ff7210 */ /* 0x000fe20007f1e0ff */
[----:B------:R-:W-:-:S04]  /*ea50*/  IMAD.MOV.U32 R6, RZ, RZ, R5 ;  /* 0x000000ffff067224 */ /* 0x000fc800078e0005 */
[----:B------:R-:W-:-:S08]  /*ea60*/  IMAD.WIDE.U32.X R6, R11, R9, R6, P0 ;  /* 0x000000090b067225 */ /* 0x000fd000000e0406 */
.L_x_295:
[-CC-:B0-----:R-:W-:Y:S01]  /*ea70*/  SHF.R.U64 R11, R6, R10.reuse, R7.reuse ;  /* 0x0000000a060b7219 */ /* 0x181fe20000001207 */
[----:B------:R-:W0:Y:S01]  /*ea80*/  LDC.64 R20, c[0x0][0x640] ;  /* 0x00019000ff147b82 */ /* 0x000e220000000a00 */
[----:B--2---:R-:W-:Y:S01]  /*ea90*/  SHF.R.U32.HI R0, RZ, R10, R7 ;  /* 0x0000000aff007219 */ /* 0x004fe20000011607 */
[----:B------:R-:W-:Y:S01]  /*eaa0*/  IMAD.MOV.U32 R2, RZ, RZ, R19 ;  /* 0x000000ffff027224 */ /* 0x000fe200078e0013 */
[----:B------:R-:W-:Y:S01]  /*eab0*/  IADD3 R5, P0, RZ, -R11, RZ ;  /* 0x8000000bff057210 */ /* 0x000fe20007f1e0ff */
[----:B---3--:R-:W-:Y:S01]  /*eac0*/  IMAD.MOV R15, RZ, RZ, -R15 ;  /* 0x000000ffff0f7224 */ /* 0x008fe200078e0a0f */
[----:B------:R-:W-:Y:S01]  /*ead0*/  ULDC UR6, c[0x0][0x154] ;  /* 0x0000550000067ab9 */ /* 0x000fe20000000800 */
[----:B------:R-:W-:Y:S02]  /*eae0*/  IMAD.MOV.U32 R7, RZ, RZ, 0x1 ;  /* 0x00000001ff077424 */ /* 0x000fe400078e00ff */
[----:B------:R-:W2:Y:S01]  /*eaf0*/  LDC R4, c[0x0][0x618] ;  /* 0x00018600ff047b82 */ /* 0x000ea20000000800 */
[----:B------:R-:W-:-:S02]  /*eb00*/  IMAD.X R3, RZ, RZ, ~R0, P0 ;  /* 0x000000ffff037224 */ /* 0x000fc400000e0e00 */
[----:B------:R-:W-:Y:S02]  /*eb10*/  IMAD R17, R17, R15, R14 ;  /* 0x0000000f11117224 */ /* 0x000fe400078e020e */
[-C--:B------:R-:W-:Y:S02]  /*eb20*/  IMAD R0, R3, R12.reuse, RZ ;  /* 0x0000000c03007224 */ /* 0x080fe400078e02ff */
[----:B------:R-:W-:Y:S01]  /*eb30*/  IMAD.MOV.U32 R3, RZ, RZ, R22 ;  /* 0x000000ffff037224 */ /* 0x000fe200078e0016 */
[----:B------:R-:W3:Y:S01]  /*eb40*/  LDC R6, c[0x0][0x608] ;  /* 0x00018200ff067b82 */ /* 0x000ee20000000800 */
[----:B------:R-:W-:-:S04]  /*eb50*/  IMAD.WIDE.U32 R2, R5, R12, R2 ;  /* 0x0000000c05027225 */ /* 0x000fc800078e0002 */
[----:B------:R-:W-:-:S03]  /*eb60*/  IMAD R5, R5, R13, R0 ;  /* 0x0000000d05057224 */ /* 0x000fc600078e0200 */
[----:B------:R-:W5:Y:S01]  /*eb70*/  LDC R18, c[0x0][0x658] ;  /* 0x00019600ff127b82 */ /* 0x000f620000000800 */
[----:B------:R-:W-:Y:S01]  /*eb80*/  I2FP.F32.U32 R0, R16 ;  /* 0x0000001000007245 */ /* 0x000fe20000201000 */
[----:B------:R-:W-:Y:S01]  /*eb90*/  IMAD.IADD R3, R3, 0x1, R5 ;  /* 0x0000000103037824 */ /* 0x000fe200078e0205 */
[----:B0-----:R-:W-:Y:S01]  /*eba0*/  ISETP.NE.U32.AND P0, PT, R20, RZ, PT ;  /* 0x000000ff1400720c */ /* 0x001fe20003f05070 */
[----:B------:R-:W-:Y:S02]  /*ebb0*/  IMAD.MOV.U32 R5, RZ, RZ, -0x1 ;  /* 0xffffffffff057424 */ /* 0x000fe400078e00ff */
[----:B------:R-:W-:Y:S02]  /*ebc0*/  FMUL R0, R0, UR6 ;  /* 0x0000000600007c20 */ /* 0x000fe40008400000 */
[----:B------:R-:W0:Y:S01]  /*ebd0*/  LDC R15, c[0x0][0x148] ;  /* 0x00005200ff0f7b82 */ /* 0x000e220000000800 */
[----:B--2---:R-:W-:Y:S01]  /*ebe0*/  SHF.R.U64 R10, R2, R4, R3 ;  /* 0x00000004020a7219 */ /* 0x004fe20000001203 */
[----:B------:R2:W0:Y:S01]  /*ebf0*/  F2I.U32.TRUNC.NTZ R13, R0 ;  /* 0x00000000000d7305 */ /* 0x000422000020f000 */
[----:B------:R-:W-:-:S02]  /*ec00*/  ISETP.NE.AND.EX P0, PT, R21, RZ, PT, P0 ;  /* 0x000000ff1500720c */ /* 0x000fc40003f05300 */
[----:B------:R-:W-:-:S03]  /*ec10*/  SHF.R.U32.HI R3, RZ, R4, R3 ;  /* 0x00000004ff037219 */ /* 0x000fc60000011603 */
[----:B------:R-:W0:Y:S01]  /*ec20*/  LDC R14, c[0x0][0x600] ;  /* 0x00018000ff0e7b82 */ /* 0x000e220000000800 */
[-CC-:B---3--:R-:W-:Y:S02]  /*ec30*/  SHF.R.U64 R8, R10, R6.reuse, R3.reuse ;  /* 0x000000060a087219 */ /* 0x188fe40000001203 */
[----:B------:R-:W-:-:S05]  /*ec40*/  SHF.R.U32.HI R3, RZ, R6, R3 ;  /* 0x00000006ff037219 */ /* 0x000fca0000011603 */
[----:B------:R-:W3:Y:S01]  /*ec50*/  LDC R22, c[0x0][0x648] ;  /* 0x00019200ff167b82 */ /* 0x000ee20000000800 */
[-CC-:B-----5:R-:W-:Y:S02]  /*ec60*/  SHF.R.U64 R12, R8, R18.reuse, R3.reuse ;  /* 0x00000012080c7219 */ /* 0x1a0fe40000001203 */
[-C--:B------:R-:W-:Y:S02]  /*ec70*/  SHF.L.U32 R5, R5, R18.reuse, RZ ;  /* 0x0000001205057219 */ /* 0x080fe400000006ff */
[-C--:B------:R-:W-:Y:S01]  /*ec80*/  SHF.R.U32.HI R3, RZ, R18.reuse, R3 ;  /* 0x00000012ff037219 */ /* 0x080fe20000011603 */
[----:B------:R-:W-:Y:S01]  /*ec90*/  IMAD.MOV.U32 R2, RZ, RZ, R12 ;  /* 0x000000ffff027224 */ /* 0x000fe200078e000c */
[----:B------:R-:W-:Y:S01]  /*eca0*/  SHF.L.U32 R18, R7, R18, RZ ;  /* 0x0000001207127219 */ /* 0x000fe200000006ff */
[----:B------:R-:W0:Y:S01]  /*ecb0*/  LDC R23, c[0x0][0x638] ;  /* 0x00018e00ff177b82 */ /* 0x000e220000000800 */
[----:B------:R-:W-:-:S07]  /*ecc0*/  LOP3.LUT R19, RZ, R5, RZ, 0x33, !PT ;  /* 0x00000005ff137212 */ /* 0x000fce00078e33ff */
[----:B------:R-:W0:Y:S01]  /*ecd0*/  LDC R24, c[0x0][0x610] ;  /* 0x00018400ff187b82 */ /* 0x000e220000000800 */
[----:B--2---:R-:W-:Y:S05]  /*ece0*/  @!P0 BRA `(.L_x_296) ;  /* 0x0000000000288947 */ /* 0x004fea0003800000 */
        /* <DEDUP_REMOVED lines=10> */
.L_x_296:
[----:B---3--:R-:W-:Y:S01]  /*ed90*/  SHF.R.U64 R0, R2, R22, R3 ;  /* 0x0000001602007219 */ /* 0x008fe20000001203 */
[----:B0-----:R-:W-:Y:S01]  /*eda0*/  VIADD R7, R14, 0xffffffff ;  /* 0xffffffff0e077836 */ /* 0x001fe20000000000 */
[----:B------:R-:W-:Y:S01]  /*edb0*/  LOP3.LUT R5, R8, R19, RZ, 0xc0, !PT ;  /* 0x0000001308057212 */ /* 0x000fe200078ec0ff */
[----:B------:R-:W-:Y:S02]  /*edc0*/  IMAD.MOV R13, RZ, RZ, -R13 ;  /* 0x000000ffff0d7224 */ /* 0x000fe400078e0a0d */
[----:B------:R-:W-:Y:S02]  /*edd0*/  IMAD.MOV R3, RZ, RZ, -R0 ;  /* 0x000000ffff037224 */ /* 0x000fe400078e0a00 */
[----:B------:R-:W-:Y:S01]  /*ede0*/  IMAD R2, R18, R0, R5 ;  /* 0x0000000012027224 */ /* 0x000fe200078e0205 */
[----:B------:R-:W-:Y:S01]  /*edf0*/  LOP3.LUT R5, R10, R7, RZ, 0xc0, !PT ;  /* 0x000000070a057212 */ /* 0x000fe200078ec0ff */
[----:B------:R-:W-:Y:S02]  /*ee00*/  @P2 IMAD R17, R15, R13, R16 ;  /* 0x0000000d0f112224 */ /* 0x000fe400078e0210 */
[----:B------:R-:W-:-:S02]  /*ee10*/  IMAD R0, R3, R23, R12 ;  /* 0x0000001703007224 */ /* 0x000fc400078e020c */
[----:B------:R-:W-:Y:S02]  /*ee20*/  IMAD.MOV.U32 R4, RZ, RZ, 0x1 ;  /* 0x00000001ff047424 */ /* 0x000fe400078e00ff */
[----:B------:R-:W-:Y:S02]  /*ee30*/  IMAD R2, R2, R24, R17 ;  /* 0x0000001802027224 */ /* 0x000fe400078e0211 */
[----:B------:R-:W-:Y:S01]  /*ee40*/  IMAD R3, R0, R14, R5 ;  /* 0x0000000e00037224 */ /* 0x000fe200078e0205 */
[----:B------:R-:W-:-:S04]  /*ee50*/  PRMT R0, R4, 0x7610, R0 ;  /* 0x0000761004007816 */ /* 0x000fc80000000000 */
[----:B------:R-:W-:Y:S02]  /*ee60*/  SEL R4, R3, R2, !P2 ;  /* 0x0000000203047207 */ /* 0x000fe40005000000 */
[----:B------:R-:W-:-:S03]  /*ee70*/  SEL R2, R2, R3, !P2 ;  /* 0x0000000302027207 */ /* 0x000fc60005000000 */
[----:B------:R2:W-:Y:S04]  /*ee80*/  STL [R1+0x80], R4 ;  /* 0x0000800401007387 */ /* 0x0005e80000100800 */
[----:B------:R2:W-:Y:S04]  /*ee90*/  STL [R1+0x70], R11 ;  /* 0x0000700b01007387 */ /* 0x0005e80000100800 */
[----:B------:R2:W-:Y:S02]  /*eea0*/  STL [R1+0x7c], R2 ;  /* 0x00007c0201007387 */ /* 0x0005e40000100800 */
.L_x_294:
[----:B------:R-:W-:Y:S01]  /*eeb0*/  LOP3.LUT P0, RZ, R0, 0xff, RZ, 0xc0, !PT ;  /* 0x000000ff00ff7812 */ /* 0x000fe2000780c0ff */
[----:B------:R-:W-:-:S12]  /*eec0*/  ULOP3.LUT UR27, UR27, 0x1, URZ, 0x3c, !UPT ;  /* 0x000000011b1b7892 */ /* 0x000fd8000f8e3c3f */
[----:B------:R-:W-:Y:S05]  /*eed0*/  @P0 BRA `(.L_x_297) ;  /* 0xffffff2400a80947 */ /* 0x000fea000383ffff */
[----:B------:R-:W-:Y:S05]  /*eee0*/  EXIT ;  /* 0x000000000000794d */ /* 0x000fea0003800000 */
.L_x_13:
[----:B------:R-:W-:-:S08]  /*eef0*/  ISETP.NE.AND P0, PT, RZ, UR6, PT ;  /* 0x00000006ff007c0c */ /* 0x000fd0000bf05270 */
[----:B0123--:R-:W0:-:S00]  /*ef00*/  USETMAXREG.DEALLOC.CTAPOOL 0x28 ;  /* 0x00000028000079c8 */ /* 0x00fe0000080e0500 */
[----:B------:R-:W-:Y:S05]  /*ef10*/  @P0 EXIT ;  /* 0x000000000000094d */ /* 0x000fea0003800000 */
[----:B0-----:R-:W-:Y:S01]  /*ef20*/  LOP3.LUT P0, RZ, R0, 0xff, RZ, 0xc0, !PT ;  /* 0x000000ff00ff7812 */ /* 0x001fe2000780c0ff */
[----:B------:R-:W-:Y:S02]  /*ef30*/  IMAD.MOV.U32 R0, RZ, RZ, 0x1 ;  /* 0x00000001ff007424 */ /* 0x000fe400078e00ff */
[----:B------:R-:W-:-:S10]  /*ef40*/  IMAD.MOV.U32 R8, RZ, RZ, RZ ;  /* 0x000000ffff087224 */ /* 0x000fd400078e00ff */
[----:B------:R-:W-:Y:S05]  /*ef50*/  @!P0 BRA `(.L_x_298) ;  /* 0x0000000c00408947 */ /* 0x000fea0003800000 */
[----:B------:R-:W-:Y:S01]  /*ef60*/  LOP3.LUT P0, RZ, R3, 0x1f, RZ, 0xc0, !PT ;  /* 0x0000001f03ff7812 */ /* 0x000fe2000780c0ff */
[----:B------:R-:W-:Y:S01]  /*ef70*/  ULDC UR5, c[0x0][0x658] ;  /* 0x0001960000057ab9 */ /* 0x000fe20000000800 */
[----:B------:R-:W-:Y:S01]  /*ef80*/  UMOV UR6, 0xffffffff ;  /* 0xffffffff00067882 */ /* 0x000fe20000000000 */
[----:B------:R-:W-:Y:S01]  /*ef90*/  BSSY B0, `(.L_x_298) ;  /* 0x00000cc000007945 */ /* 0x000fe20003800000 */
[----:B------:R-:W-:Y:S01]  /*efa0*/  USHF.L.U32 UR6, UR6, UR5, URZ ;  /* 0x0000000506067299 */ /* 0x000fe2000800063f */
[C---:B------:R-:W-:Y:S01]  /*efb0*/  ISETP.NE.AND P3, PT, R2.reuse, RZ, PT ;  /* 0x000000ff0200720c */ /* 0x040fe20003f65270 */
[----:B------:R-:W-:Y:S01]  /*efc0*/  IMAD.MOV.U32 R9, RZ, RZ, 0x1 ;  /* 0x00000001ff097424 */ /* 0x000fe200078e00ff */
[----:B------:R-:W-:Y:S01]  /*efd0*/  ISETP.NE.OR P0, PT, R2, RZ, !P0 ;  /* 0x000000ff0200720c */ /* 0x000fe20004705670 */
[----:B------:R-:W-:Y:S01]  /*efe0*/  IMAD.MOV.U32 R0, RZ, RZ, 0x1 ;  /* 0x00000001ff007424 */ /* 0x000fe200078e00ff */
[----:B------:R-:W-:Y:S01]  /*eff0*/  ULDC UR4, c[0x0][0x600] ;  /* 0x0001800000047ab9 */ /* 0x000fe20000000800 */
[----:B------:R-:W-:Y:S01]  /*f000*/  IMAD.MOV.U32 R8, RZ, RZ, RZ ;  /* 0x000000ffff087224 */ /* 0x000fe200078e00ff */
[----:B------:R-:W-:Y:S01]  /*f010*/  UMOV UR7, 0x1 ;  /* 0x0000000100077882 */ /* 0x000fe20000000000 */
[----:B------:R-:W-:-:S02]  /*f020*/  UIADD3 UR26, UR14, 0x1, URZ ;  /* 0x000000010e1a7890 */ /* 0x000fc4000fffe03f */
[----:B------:R-:W-:Y:S02]  /*f030*/  ULOP3.LUT UR27, UR15, 0x2, URZ, 0xfc, !UPT ;  /* 0x000000020f1b7892 */ /* 0x000fe4000f8efc3f */
[----:B------:R-:W-:Y:S02]  /*f040*/  UIADD3 UR20, UR4, -0x1, URZ ;  /* 0xffffffff04147890 */ /* 0x000fe4000fffe03f */
[----:B------:R-:W-:Y:S02]  /*f050*/  USHF.L.U32 UR22, UR7, UR5, URZ ;  /* 0x0000000507167299 */ /* 0x000fe4000800063f */
[----:B------:R-:W-:Y:S01]  /*f060*/  ULOP3.LUT UR21, URZ, UR6, URZ, 0x33, !UPT ;  /* 0x000000063f157292 */ /* 0x000fe2000f8e333f */
[----:B------:R-:W-:-:S11]  /*f070*/  ULDC.64 UR24, c[0x0][0x198] ;  /* 0x0000660000187ab9 */ /* 0x000fd60000000a00 */
.L_x_310:
[----:B------:R-:W-:-:S03]  /*f080*/  UMOV UR4, 0xffffffff ;  /* 0xffffffff00047882 */ /* 0x000fc60000000000 */
[----:B01----:R-:W-:Y:S05]  /*f090*/  BRA.DIV UR4, `(.L_x_299) ;  /* 0x0000001204407947 */ /* 0x003fea000b800000 */
[----:B------:R-:W-:-:S13]  /*f0a0*/  ELECT P1, URZ, PT ;  /* 0x00000000003f782f */ /* 0x000fda0003820000 */
.L_x_324:
[----:B------:R-:W0:Y:S01]  /*f0b0*/  LDC R2, c[0x0][0x28c] ;  /* 0x0000a300ff027b82 */ /* 0x000e220000000800 */
[----:B------:R-:W-:Y:S01]  /*f0c0*/  BSSY B1, `(.L_x_300) ;  /* 0x000003b000017945 */ /* 0x000fe20003800000 */
[----:B0-----:R-:W-:-:S13]  /*f0d0*/  ISETP.LT.OR P1, PT, R2, 0x1, !P1 ;  /* 0x000000010200780c */ /* 0x001fda0004f21670 */
[----:B------:R-:W-:Y:S05]  /*f0e0*/  @P1 BRA `(.L_x_301) ;  /* 0x0000000000e01947 */ /* 0x000fea0003800000 */
[----:B------:R-:W2:Y:S04]  /*f0f0*/  LDL.LU R4, [R1+0x80] ;  /* 0x0000800001047983 */ /* 0x000ea80000300800 */
[----:B------:R-:W3:Y:S01]  /*f100*/  LDL.LU R3, [R1+0x7c] ;  /* 0x00007c0001037983 */ /* 0x000ee20000300800 */
[----:B------:R-:W-:Y:S02]  /*f110*/  IMAD.MOV.U32 R12, RZ, RZ, RZ ;  /* 0x000000ffff0c7224 */ /* 0x000fe400078e00ff */
[----:B------:R-:W-:Y:S02]  /*f120*/  IMAD.U32 R13, RZ, RZ, UR26 ;  /* 0x0000001aff0d7e24 */ /* 0x000fe4000f8e00ff */
[----:B------:R-:W-:Y:S02]  /*f130*/  IMAD.MOV.U32 R2, RZ, RZ, R0 ;  /* 0x000000ffff027224 */ /* 0x000fe400078e0000 */
[----:B--2---:R-:W-:-:S02]  /*f140*/  IMAD.SHL.U32 R6, R4, 0x100, RZ ;  /* 0x0000010004067824 */ /* 0x004fc400078e00ff */
[----:B---3--:R-:W-:Y:S02]  /*f150*/  IMAD.SHL.U32 R7, R3, 0x40, RZ ;  /* 0x0000004003077824 */ /* 0x008fe400078e00ff */
[----:B------:R-:W-:-:S07]  /*f160*/  IMAD.MOV.U32 R3, RZ, RZ, R8 ;  /* 0x000000ffff037224 */ /* 0x000fce00078e0008 */
.L_x_305:
[----:B------:R-:W0:Y:S01]  /*f170*/  S2R R5, SR_CgaCtaId ;  /* 0x0000000000057919 */ /* 0x000e220000008800 */
[----:B------:R-:W-:-:S04]  /*f180*/  MOV R4, 0x400 ;  /* 0x0000040000047802 */ /* 0x000fc80000000f00 */
[----:B0-----:R-:W-:Y:S02]  /*f190*/  LEA R10, R5, R4, 0x18 ;  /* 0x00000004050a7211 */ /* 0x001fe400078ec0ff */
[----:B------:R-:W-:Y:S01]  /*f1a0*/  SHF.L.U32 R4, R2, 0x1f, RZ ;  /* 0x0000001f02047819 */ /* 0x000fe200000006ff */
[----:B------:R-:W0:Y:S02]  /*f1b0*/  @!P3 LDC R5, c[0x0][0x500] ;  /* 0x00014000ff05bb82 */ /* 0x000e240000000800 */
[----:B------:R-:W-:-:S04]  /*f1c0*/  IMAD R11, R3, 0x8, R10 ;  /* 0x00000008030b7824 */ /* 0x000fc800078e020a */
[----:B------:R-:W1:Y:S02]  /*f1d0*/  SYNCS.PHASECHK.TRANS64.TRYWAIT P1, [R11+URZ+0x28], R4 ;  /* 0x000028040b0075a7 */ /* 0x000e64000802017f */
[----:B-1----:R-:W-:Y:S05]  /*f1e0*/  @!P1 BRA `(.L_x_302) ;  /* 0x00000010000c9947 */ /* 0x002fea0003800000 */
.L_x_325:
[----:B------:R-:W-:Y:S01]  /*f1f0*/  UPRMT UR4, UR27, 0x9910, URZ ;  /* 0x000099101b047896 */ /* 0x000fe2000800003f */
[----:B0-----:R0:W-:Y:S03]  /*f200*/  @!P3 SYNCS.ARRIVE.TRANS64 RZ, [R11+URZ], R5 ;  /* 0x000000050bffb9a7 */ /* 0x0011e6000800003f */
[----:B------:R-:W-:-:S06]  /*f210*/  UISETP.NE.AND UP0, UPT, UR4, 0x2, UPT ;  /* 0x000000020400788c */ /* 0x000fcc000bf05270 */
[----:B------:R-:W-:-:S13]  /*f220*/  PLOP3.LUT P1, PT, PT, PT, UP0, 0x80, 0x0 ;  /* 0x000000000000781c */ /* 0x000fda0003f2f008 */
[----:B0-----:R-:W-:Y:S05]  /*f230*/  @P1 BRA `(.L_x_303) ;  /* 0x0000000000041947 */ /* 0x001fea0003800000 */
[----:B------:R-:W-:Y:S01]  /*f240*/  BPT.TRAP 0x1 ;  /* 0x000000040000795c */ /* 0x000fe20000300000 */
.L_x_303:
[----:B------:R-:W-:Y:S05]  /*f250*/  @P0 BRA `(.L_x_304) ;  /* 0x0000000000040947 */ /* 0x000fea0003800000 */
[----:B------:R-:W-:Y:S01]  /*f260*/  BPT.TRAP 0x1 ;  /* 0x000000040000795c */ /* 0x000fe20000300000 */
.L_x_304:
[----:B------:R-:W2:Y:S01]  /*f270*/  LDL R5, [R1+0x70] ;  /* 0x0000700001057983 */ /* 0x000ea20000100800 */
[--C-:B-1----:R-:W-:Y:S01]  /*f280*/  IMAD R4, R3, 0x2000, R10.reuse ;  /* 0x0000200003047824 */ /* 0x102fe200078e020a */
[----:B------:R-:W-:Y:S01]  /*f290*/  R2UR UR9, R11 ;  /* 0x000000000b0972ca */ /* 0x000fe200000e0000 */
[----:B------:R-:W-:Y:S01]  /*f2a0*/  IMAD R10, R3, 0x8000, R10 ;  /* 0x00008000030a7824 */ /* 0x000fe200078e020a */
[----:B------:R-:W-:Y:S01]  /*f2b0*/  UIADD3 UR4, UP0, UR24, 0xf0, URZ ;  /* 0x000000f018047890 */ /* 0x000fe2000ff1e03f */
[----:B------:R-:W-:Y:S01]  /*f2c0*/  VIADD R13, R13, 0xffffffff ;  /* 0xffffffff0d0d7836 */ /* 0x000fe20000000000 */
[----:B------:R-:W-:Y:S01]  /*f2d0*/  R2UR UR5, R4 ;  /* 0x00000000040572ca */ /* 0x000fe200000e0000 */
[----:B------:R-:W-:Y:S01]  /*f2e0*/  UIADD3 UR28, UP1, UR24, 0x1f0, URZ ;  /* 0x000001f0181c7890 */ /* 0x000fe2000ff3e03f */
[----:B------:R-:W-:Y:S01]  /*f2f0*/  R2UR UR8, R10 ;  /* 0x000000000a0872ca */ /* 0x000fe200000e0000 */
[----:B------:R-:W-:Y:S01]  /*f300*/  VIADD R3, R3, 0x1 ;  /* 0x0000000103037836 */ /* 0x000fe20000000000 */
[----:B------:R-:W-:Y:S01]  /*f310*/  R2UR UR11, R7 ;  /* 0x00000000070b72ca */ /* 0x000fe200000e0000 */
[----:B------:R-:W-:Y:S01]  /*f320*/  UIADD3.X UR29, URZ, UR25, URZ, UP1, !UPT ;  /* 0x000000193f1d7290 */ /* 0x000fe20008ffe43f */
[----:B------:R-:W-:Y:S01]  /*f330*/  R2UR UR10, R12 ;  /* 0x000000000c0a72ca */ /* 0x000fe200000e0000 */
[----:B------:R-:W-:Y:S01]  /*f340*/  UMOV UR6, 0x0 ;  /* 0x0000000000067882 */ /* 0x000fe20000000000 */
[----:B------:R-:W-:Y:S01]  /*f350*/  R2UR UR23, R6 ;  /* 0x00000000061772ca */ /* 0x000fe200000e0000 */
[----:B------:R-:W-:Y:S01]  /*f360*/  UMOV UR7, 0x10000000 ;  /* 0x1000000000077882 */ /* 0x000fe20000000000 */
[----:B------:R-:W-:Y:S01]  /*f370*/  ISETP.GT.AND P4, PT, R13, 0x1, PT ;  /* 0x000000010d00780c */ /* 0x000fe20003f84270 */
[----:B------:R-:W-:Y:S01]  /*f380*/  VIADD R12, R12, 0x80 ;  /* 0x000000800c0c7836 */ /* 0x000fe20000000000 */
[----:B------:R-:W-:Y:S01]  /*f390*/  ISETP.NE.AND P1, PT, R3, 0x5, PT ;  /* 0x000000050300780c */ /* 0x000fe20003f25270 */
[----:B------:R-:W-:-:S02]  /*f3a0*/  UIADD3 UR18, UR5, 0x180, URZ ;  /* 0x0000018005127890 */ /* 0x000fc4000fffe03f */
[----:B------:R-:W-:Y:S01]  /*f3b0*/  UIADD3.X UR5, URZ, UR25, URZ, UP0, !UPT ;  /* 0x000000193f057290 */ /* 0x000fe200087fe43f */
[----:B------:R-:W-:Y:S01]  /*f3c0*/  SEL R3, R3, RZ, P1 ;  /* 0x000000ff03037207 */ /* 0x000fe20000800000 */
[----:B------:R-:W-:-:S03]  /*f3d0*/  UIADD3 UR19, UR8, 0xa180, URZ ;  /* 0x0000a18008137890 */ /* 0x000fc6000fffe03f */
[----:B------:R-:W-:Y:S01]  /*f3e0*/  UMOV UR8, UR18 ;  /* 0x0000001200087c82 */ /* 0x000fe20008000000 */
[----:B--2---:R-:W-:Y:S02]  /*f3f0*/  R2UR UR12, R5 ;  /* 0x00000000050c72ca */ /* 0x004fe400000e0000 */
[----:B------:R-:W-:-:S04]  /*f400*/  SEL R5, RZ, 0x1, P1 ;  /* 0x00000001ff057807 */ /* 0x000fc80000800000 */
[----:B------:R-:W-:-:S07]  /*f410*/  LOP3.LUT R2, R2, R5, RZ, 0x3c, !PT ;  /* 0x0000000502027212 */ /* 0x000fce00078e3cff */
[----:B------:R0:W-:Y:S02]  /*f420*/  UTMALDG.3D [UR8], [UR4], desc[UR6] ;  /* 0x00000608040075b4 */ /* 0x0001e40008011000 */
[----:B0-----:R-:W-:Y:S01]  /*f430*/  UMOV UR8, UR19 ;  /* 0x0000001300087c82 */ /* 0x001fe20008000000 */
[----:B------:R-:W-:Y:S02]  /*f440*/  UMOV UR11, UR23 ;  /* 0x00000017000b7c82 */ /* 0x000fe40008000000 */
[----:B------:R0:W-:Y:S02]  /*f450*/  UTMALDG.3D [UR8], [UR28], desc[UR6] ;  /* 0x000006081c0075b4 */ /* 0x0001e40008011000 */
[----:B0-----:R-:W-:Y:S05]  /*f460*/  @P4 BRA `(.L_x_305) ;  /* 0xfffffffc00404947 */ /* 0x001fea000383ffff */
.L_x_301:
[----:B------:R-:W-:Y:S05]  /*f470*/  BSYNC B1 ;  /* 0x0000000000017941 */ /* 0x000fea0003800000 */
.L_x_300:
[----:B------:R-:W2:Y:S01]  /*f480*/  LDL.LU R15, [R1+0x74] ;  /* 0x00007400010f7983 */ /* 0x000ea20000300800 */
[----:B------:R-:W-:Y:S01]  /*f490*/  LOP3.LUT P5, RZ, R9, 0xff, RZ, 0xc0, !PT ;  /* 0x000000ff09ff7812 */ /* 0x000fe200078ac0ff */
[----:B------:R-:W-:Y:S01]  /*f4a0*/  VIADD R8, R8, UR14 ;  /* 0x0000000e08087c36 */ /* 0x000fe20008000000 */
[----:B------:R-:W-:Y:S01]  /*f4b0*/  UISETP.GE.U32.AND UP0, UPT, UR14, 0x5, UPT ;  /* 0x000000050e00788c */ /* 0x000fe2000bf06070 */
[----:B------:R-:W3:Y:S01]  /*f4c0*/  LDL.LU R14, [R1+0x78] ;  /* 0x00007800010e7983 */ /* 0x000ee20000300800 */
[----:B------:R-:W-:Y:S01]  /*f4d0*/  IMAD.U32 R5, RZ, RZ, UR14 ;  /* 0x0000000eff057e24 */ /* 0x000fe2000f8e00ff */
[----:B------:R-:W-:Y:S01]  /*f4e0*/  ULDC.64 UR4, c[0x0][0x650] ;  /* 0x0001940000047ab9 */ /* 0x000fe20000000a00 */
[----:B------:R-:W-:Y:S01]  /*f4f0*/  ISETP.GT.U32.AND P1, PT, R8, 0x4, PT ;  /* 0x000000040800780c */ /* 0x000fe20003f24070 */
[----:B------:R-:W-:Y:S01]  /*f500*/  BSSY B1, `(.L_x_306) ;  /* 0x0000072000017945 */ /* 0x000fe20003800000 */
[----:B------:R-:W-:Y:S02]  /*f510*/  PLOP3.LUT P4, PT, PT, PT, UP0, 0x80, 0x0 ;  /* 0x000000000000781c */ /* 0x000fe40003f8f008 */
[----:B------:R-:W-:-:S02]  /*f520*/  ISETP.LT.U32.AND P1, PT, R5, 0x5, P1 ;  /* 0x000000050500780c */ /* 0x000fc40000f21070 */
[----:B------:R-:W-:Y:S01]  /*f530*/  PRMT R9, RZ, 0x7610, R9 ;  /* 0x00007610ff097816 */ /* 0x000fe20000000009 */
[----:B------:R-:W0:Y:S01]  /*f540*/  @P5 S2R R3, SR_CgaCtaId ;  /* 0x0000000000035919 */ /* 0x000e220000008800 */
[----:B------:R-:W-:-:S04]  /*f550*/  @P5 MOV R2, 0x400 ;  /* 0x0000040000025802 */ /* 0x000fc80000000f00 */
[----:B0-----:R-:W-:Y:S01]  /*f560*/  @P5 LEA R4, R3, R2, 0x18 ;  /* 0x0000000203045211 */ /* 0x001fe200078ec0ff */
[----:B------:R-:W-:-:S03]  /*f570*/  IMAD.WIDE.U32 R2, R8, -0x33333333, RZ ;  /* 0xcccccccd08027825 */ /* 0x000fc600078e00ff */
[----:B------:R0:W-:Y:S02]  /*f580*/  @P5 SYNCS.ARRIVE.TRANS64.A1T0 RZ, [R4+URZ+0x88], RZ ;  /* 0x000088ff04ff59a7 */ /* 0x0001e4000810003f */
[----:B------:R-:W-:Y:S02]  /*f590*/  SHF.R.U32.HI R5, RZ, 0x2, R3 ;  /* 0x00000002ff057819 */ /* 0x000fe40000011603 */
[----:B------:R-:W-:Y:S02]  /*f5a0*/  SEL R3, RZ, 0x1, !P1 ;  /* 0x00000001ff037807 */ /* 0x000fe40004800000 */
[----:B------:R-:W-:Y:S01]  /*f5b0*/  PRMT R2, RZ, 0x7610, R2 ;  /* 0x00007610ff027816 */ /* 0x000fe20000000002 */
[----:B------:R-:W-:Y:S01]  /*f5c0*/  IMAD R8, R5, -0x5, R8 ;  /* 0xfffffffb05087824 */ /* 0x000fe200078e0208 */
[----:B------:R-:W-:Y:S01]  /*f5d0*/  LOP3.LUT R0, R0, R3, RZ, 0x3c, !PT ;  /* 0x0000000300007212 */ /* 0x000fe200078e3cff */
[----:B0-----:R-:W-:Y:S02]  /*f5e0*/  IMAD.MOV.U32 R4, RZ, RZ, -0x1 ;  /* 0xffffffffff047424 */ /* 0x001fe400078e00ff */
[----:B------:R-:W-:Y:S01]  /*f5f0*/  IMAD.MOV.U32 R3, RZ, RZ, -0x1 ;  /* 0xffffffffff037424 */ /* 0x000fe200078e00ff */
[----:B------:R-:W-:Y:S01]  /*f600*/  @P4 LOP3.LUT R0, R0, 0x1, R5, 0x78, !PT ;  /* 0x0000000100004812 */ /* 0x000fe200078e7805 */
[----:B------:R-:W-:Y:S01]  /*f610*/  IMAD.MOV.U32 R5, RZ, RZ, -0x1 ;  /* 0xffffffffff057424 */ /* 0x000fe200078e00ff */
[----:B---3--:R-:W-:-:S04]  /*f620*/  IADD3 R14, P5, R14, UR16, RZ ;  /* 0x000000100e0e7c10 */ /* 0x008fc8000ffbe0ff */
[----:B--2---:R-:W-:Y:S01]  /*f630*/  IADD3.X R15, R15, UR13, RZ, P5, !PT ;  /* 0x0000000d0f0f7c10 */ /* 0x004fe2000affe4ff */
[----:B------:R0:W-:Y:S01]  /*f640*/  STL [R1+0x78], R14 ;  /* 0x0000780e01007387 */ /* 0x0001e20000100800 */
[----:B------:R-:W-:-:S03]  /*f650*/  ISETP.GE.U32.AND P1, PT, R14, UR4, PT ;  /* 0x000000040e007c0c */ /* 0x000fc6000bf26070 */
[----:B------:R0:W-:Y:S01]  /*f660*/  STL [R1+0x74], R15 ;  /* 0x0000740f01007387 */ /* 0x0001e20000100800 */
[----:B------:R-:W-:-:S03]  /*f670*/  ISETP.GE.U32.AND.EX P1, PT, R15, UR5, PT, P1 ;  /* 0x000000050f007c0c */ /* 0x000fc6000bf26110 */
[----:B------:R0:W-:Y:S04]  /*f680*/  STL [R1+0x7c], R5 ;  /* 0x00007c0501007387 */ /* 0x0001e80000100800 */
[----:B------:R0:W-:Y:S04]  /*f690*/  STL [R1+0x80], R4 ;  /* 0x0000800401007387 */ /* 0x0001e80000100800 */
[----:B------:R0:W-:Y:S02]  /*f6a0*/  STL [R1+0x70], R3 ;  /* 0x0000700301007387 */ /* 0x0001e40000100800 */
[----:B------:R-:W-:Y:S05]  /*f6b0*/  @P1 BRA `(.L_x_307) ;  /* 0x0000000400581947 */ /* 0x000fea0003800000 */
[----:B------:R-:W-:Y:S01]  /*f6c0*/  ULDC.64 UR4, c[0x0][0x628] ;  /* 0x00018a0000047ab9 */ /* 0x000fe20000000a00 */
[----:B------:R-:W1:Y:S01]  /*f6d0*/  S2R R12, SR_CTAID.X ;  /* 0x00000000000c7919 */ /* 0x000e620000002500 */
[----:B------:R-:W-:Y:S01]  /*f6e0*/  ISETP.NE.U32.AND P1, PT, RZ, UR4, PT ;  /* 0x00000004ff007c0c */ /* 0x000fe2000bf25070 */
[----:B------:R-:W-:Y:S01]  /*f6f0*/  ULDC UR7, c[0x0][0x630] ;  /* 0x00018c0000077ab9 */ /* 0x000fe20000000800 */
[----:B------:R-:W-:Y:S01]  /*f700*/  IMAD.MOV.U32 R2, RZ, RZ, R14 ;  /* 0x000000ffff027224 */ /* 0x000fe200078e000e */
[----:B------:R-:W2:Y:S01]  /*f710*/  S2R R10, SR_CTAID.Y ;  /* 0x00000000000a7919 */ /* 0x000ea20000002600 */
[----:B------:R-:W-:Y:S01]  /*f720*/  ISETP.NE.AND.EX P1, PT, RZ, UR5, PT, P1 ;  /* 0x00000005ff007c0c */ /* 0x000fe2000bf25310 */
[----:B0-----:R-:W-:-:S12]  /*f730*/  IMAD.MOV.U32 R3, RZ, RZ, R15 ;  /* 0x000000ffff037224 */ /* 0x001fd800078e000f */
[----:B------:R-:W-:Y:S05]  /*f740*/  @!P1 BRA `(.L_x_308) ;  /* 0x0000000000289947 */ /* 0x000fea0003800000 */
[----:B------:R-:W-:Y:S02]  /*f750*/  ULDC UR6, c[0x0][0x634] ;  /* 0x00018d0000067ab9 */ /* 0x000fe40000000800 */
[----:B------:R-:W-:-:S05]  /*f760*/  IADD3 R7, P1, R14, UR6, RZ ;  /* 0x000000060e077c10 */ /* 0x000fca000ff3e0ff */
[----:B------:R-:W-:-:S04]  /*f770*/  IMAD.X R11, RZ, RZ, R15, P1 ;  /* 0x000000ffff0b7224 */ /* 0x000fc800008e060f */
[----:B------:R-:W-:-:S04]  /*f780*/  IMAD.WIDE.U32 R4, R11, UR4, RZ ;  /* 0x000000040b047c25 */ /* 0x000fc8000f8e00ff */
[----:B------:R-:W-:-:S04]  /*f790*/  IMAD.WIDE.U32 R4, P1, R7, UR5, R4 ;  /* 0x0000000507047c25 */ /* 0x000fc8000f820004 */
[----:B------:R-:W-:-:S04]  /*f7a0*/  IMAD.WIDE.U32 R6, R7, UR4, RZ ;  /* 0x0000000407067c25 */ /* 0x000fc8000f8e00ff */
[----:B------:R-:W-:Y:S01]  /*f7b0*/  IMAD.X R3, RZ, RZ, RZ, P1 ;  /* 0x000000ffff037224 */ /* 0x000fe200008e06ff */
[----:B------:R-:W-:Y:S01]  /*f7c0*/  IADD3 RZ, P1, R7, R4, RZ ;  /* 0x0000000407ff7210 */ /* 0x000fe20007f3e0ff */
[----:B------:R-:W-:-:S04]  /*f7d0*/  IMAD.MOV.U32 R2, RZ, RZ, R5 ;  /* 0x000000ffff027224 */ /* 0x000fc800078e0005 */
[----:B------:R-:W-:-:S08]  /*f7e0*/  IMAD.WIDE.U32.X R2, R11, UR5, R2, P1 ;  /* 0x000000050b027c25 */ /* 0x000fd000088e0402 */
.L_x_308:
[--C-:B------:R-:W-:Y:S01]  /*f7f0*/  SHF.R.U64 R11, R2, UR7, R3.reuse ;  /* 0x00000007020b7c19 */ /* 0x100fe20008001203 */
[----:B------:R-:W-:Y:S01]  /*f800*/  ULDC.64 UR4, c[0x0][0x620] ;  /* 0x0001880000047ab9 */ /* 0x000fe20000000a00 */
[----:B------:R-:W-:Y:S01]  /*f810*/  SHF.R.U32.HI R2, RZ, UR7, R3 ;  /* 0x00000007ff027c19 */ /* 0x000fe20008011603 */
[----:B------:R-:W-:Y:S01]  /*f820*/  IMAD.MOV.U32 R3, RZ, RZ, R15 ;  /* 0x000000ffff037224 */ /* 0x000fe200078e000f */
[----:B------:R-:W-:Y:S01]  /*f830*/  IADD3 R5, P1, RZ, -R11, RZ ;  /* 0x8000000bff057210 */ /* 0x000fe20007f3e0ff */
[----:B------:R-:W0:Y:S01]  /*f840*/  LDC R7, c[0x0][0x144] ;  /* 0x00005100ff077b82 */ /* 0x000e220000000800 */
[----:B-1----:R-:W-:Y:S01]  /*f850*/  I2FP.F32.U32 R6, R12 ;  /* 0x0000000c00067245 */ /* 0x002fe20000201000 */
[----:B------:R-:W-:Y:S01]  /*f860*/  ULDC.64 UR8, c[0x0][0x640] ;  /* 0x0001900000087ab9 */ /* 0x000fe20000000a00 */
[----:B------:R-:W-:Y:S01]  /*f870*/  ULDC UR6, c[0x0][0x608] ;  /* 0x0001820000067ab9 */ /* 0x000fe20000000800 */
[----:B------:R-:W-:Y:S01]  /*f880*/  IMAD.X R2, RZ, RZ, ~R2, P1 ;  /* 0x000000ffff027224 */ /* 0x000fe200008e0e02 */
[----:B------:R-:W-:-:S03]  /*f890*/  ISETP.NE.U32.AND P1, PT, RZ, UR8, PT ;  /* 0x00000008ff007c0c */ /* 0x000fc6000bf25070 */
[----:B------:R-:W-:Y:S01]  /*f8a0*/  IMAD R4, R2, UR4, RZ ;  /* 0x0000000402047c24 */ /* 0x000fe2000f8e02ff */
[----:B------:R-:W1:Y:S01]  /*f8b0*/  LDC R15, c[0x0][0x148] ;  /* 0x00005200ff0f7b82 */ /* 0x000e620000000800 */
[----:B------:R-:W-:Y:S01]  /*f8c0*/  IMAD.MOV.U32 R2, RZ, RZ, R14 ;  /* 0x000000ffff027224 */ /* 0x000fe200078e000e */
[----:B------:R-:W-:-:S03]  /*f8d0*/  ISETP.NE.AND.EX P1, PT, RZ, UR9, PT, P1 ;  /* 0x00000009ff007c0c */ /* 0x000fc6000bf25310 */
[----:B------:R-:W-:Y:S01]  /*f8e0*/  IMAD.WIDE.U32 R2, R5, UR4, R2 ;  /* 0x0000000405027c25 */ /* 0x000fe2000f8e0002 */
[----:B------:R-:W-:-:S03]  /*f8f0*/  ULDC UR4, c[0x0][0x150] ;  /* 0x0000540000047ab9 */ /* 0x000fc60000000800 */
[----:B------:R-:W-:Y:S01]  /*f900*/  FMUL R6, R6, UR4 ;  /* 0x0000000406067c20 */ /* 0x000fe20008400000 */
[----:B------:R-:W-:Y:S01]  /*f910*/  IMAD R5, R5, UR5, R4 ;  /* 0x0000000505057c24 */ /* 0x000fe2000f8e0204 */
[----:B------:R-:W-:Y:S01]  /*f920*/  ULDC UR4, c[0x0][0x618] ;  /* 0x0001860000047ab9 */ /* 0x000fe20000000800 */
[----:B------:R-:W-:Y:S02]  /*f930*/  ULDC UR5, c[0x0][0x154] ;  /* 0x0000550000057ab9 */ /* 0x000fe40000000800 */
[----:B------:R-:W-:Y:S01]  /*f940*/  IMAD.IADD R3, R3, 0x1, R5 ;  /* 0x0000000103037824 */ /* 0x000fe200078e0205 */
[----:B------:R-:W3:Y:S04]  /*f950*/  F2I.U32.TRUNC.NTZ R6, R6 ;  /* 0x0000000600067305 */ /* 0x000ee8000020f000 */
[----:B------:R-:W-:-:S02]  /*f960*/  SHF.R.U64 R13, R2, UR4, R3 ;  /* 0x00000004020d7c19 */ /* 0x000fc40008001203 */
[----:B--2---:R-:W-:-:S05]  /*f970*/  I2FP.F32.U32 R2, R10 ;  /* 0x0000000a00027245 */ /* 0x004fca0000201000 */
[----:B------:R-:W-:Y:S01]  /*f980*/  FMUL R4, R2, UR5 ;  /* 0x0000000502047c20 */ /* 0x000fe20008400000 */
[----:B------:R-:W-:Y:S01]  /*f990*/  SHF.R.U32.HI R2, RZ, UR4, R3 ;  /* 0x00000004ff027c19 */ /* 0x000fe20008011603 */
[----:B------:R-:W-:Y:S02]  /*f9a0*/  ULDC UR4, c[0x0][0x658] ;  /* 0x0001960000047ab9 */ /* 0x000fe40000000800 */
[----:B------:R2:W4:Y:S01]  /*f9b0*/  F2I.U32.TRUNC.NTZ R18, R4 ;  /* 0x0000000400127305 */ /* 0x000522000020f000 */
[----:B------:R-:W-:Y:S01]  /*f9c0*/  SHF.R.U64 R16, R13, UR6, R2 ;  /* 0x000000060d107c19 */ /* 0x000fe20008001202 */
[----:B---3--:R-:W-:Y:S01]  /*f9d0*/  IMAD.MOV R6, RZ, RZ, -R6 ;  /* 0x000000ffff067224 */ /* 0x008fe200078e0a06 */
[----:B------:R-:W-:-:S03]  /*f9e0*/  SHF.R.U32.HI R3, RZ, UR6, R2 ;  /* 0x00000006ff037c19 */ /* 0x000fc60008011602 */
[----:B0-----:R-:W-:Y:S01]  /*f9f0*/  IMAD R12, R7, R6, R12 ;  /* 0x00000006070c7224 */ /* 0x001fe200078e020c */
[--C-:B------:R-:W-:Y:S02]  /*fa00*/  SHF.R.U64 R14, R16, UR4, R3.reuse ;  /* 0x00000004100e7c19 */ /* 0x100fe40008001203 */
[----:B------:R-:W-:-:S03]  /*fa10*/  SHF.R.U32.HI R3, RZ, UR4, R3 ;  /* 0x00000004ff037c19 */ /* 0x000fc60008011603 */
[----:B------:R-:W-:Y:S01]  /*fa20*/  IMAD.MOV.U32 R2, RZ, RZ, R14 ;  /* 0x000000ffff027224 */ /* 0x000fe200078e000e */
[----:B--2-4-:R-:W-:Y:S06]  /*fa30*/  @!P1 BRA `(.L_x_309) ;  /* 0x0000000000289947 */ /* 0x014fec0003800000 */
        /* <DEDUP_REMOVED lines=10> */
.L_x_309:
[----:B------:R-:W-:Y:S01]  /*fae0*/  ULDC UR4, c[0x0][0x648] ;  /* 0x0001920000047ab9 */ /* 0x000fe20000000800 */
[----:B------:R-:W-:Y:S01]  /*faf0*/  IMAD.MOV R18, RZ, RZ, -R18 ;  /* 0x000000ffff127224 */ /* 0x000fe200078e0a12 */
[----:B------:R-:W-:Y:S01]  /*fb00*/  SHF.R.U64 R3, R2, UR4, R3 ;  /* 0x0000000402037c19 */ /* 0x000fe20008001203 */
[----:B------:R-:W-:Y:S01]  /*fb10*/  ULDC UR4, c[0x0][0x638] ;  /* 0x00018e0000047ab9 */ /* 0x000fe20000000800 */
[----:B------:R-:W-:Y:S01]  /*fb20*/  LOP3.LUT R2, R16, UR21, RZ, 0xc0, !PT ;  /* 0x0000001510027c12 */ /* 0x000fe2000f8ec0ff */
[----:B-1----:R-:W-:Y:S01]  /*fb30*/  @P2 IMAD R12, R15, R18, R10 ;  /* 0x000000120f0c2224 */ /* 0x002fe200078e020a */
[----:B------:R-:W-:Y:S01]  /*fb40*/  LOP3.LUT R13, R13, UR20, RZ, 0xc0, !PT ;  /* 0x000000140d0d7c12 */ /* 0x000fe2000f8ec0ff */
[----:B------:R-:W-:Y:S01]  /*fb50*/  IMAD.MOV R5, RZ, RZ, -R3 ;  /* 0x000000ffff057224 */ /* 0x000fe200078e0a03 */
[----:B------:R-:W-:Y:S01]  /*fb60*/  ULDC UR5, c[0x0][0x610] ;  /* 0x0001840000057ab9 */ /* 0x000fe20000000800 */
[----:B------:R-:W-:Y:S02]  /*fb70*/  IMAD R3, R3, UR22, R2 ;  /* 0x0000001603037c24 */ /* 0x000fe4000f8e0202 */
[----:B------:R-:W-:Y:S01]  /*fb80*/  IMAD R14, R5, UR4, R14 ;  /* 0x00000004050e7c24 */ /* 0x000fe2000f8e020e */
[----:B------:R-:W-:Y:S01]  /*fb90*/  ULDC UR4, c[0x0][0x600] ;  /* 0x0001800000047ab9 */ /* 0x000fe20000000800 */
[----:B------:R-:W-:-:S02]  /*fba0*/  IMAD R3, R3, UR5, R12 ;  /* 0x0000000503037c24 */ /* 0x000fc4000f8e020c */
[----:B------:R-:W-:Y:S02]  /*fbb0*/  IMAD R14, R14, UR4, R13 ;  /* 0x000000040e0e7c24 */ /* 0x000fe4000f8e020d */
[----:B------:R-:W-:-:S03]  /*fbc0*/  IMAD.MOV.U32 R2, RZ, RZ, 0x1 ;  /* 0x00000001ff027424 */ /* 0x000fc600078e00ff */
[----:B------:R-:W-:Y:S02]  /*fbd0*/  SEL R4, R14, R3, !P2 ;  /* 0x000000030e047207 */ /* 0x000fe40005000000 */
[----:B------:R-:W-:-:S03]  /*fbe0*/  SEL R3, R3, R14, !P2 ;  /* 0x0000000e03037207 */ /* 0x000fc60005000000 */
[----:B------:R1:W-:Y:S04]  /*fbf0*/  STL [R1+0x80], R4 ;  /* 0x0000800401007387 */ /* 0x0003e80000100800 */
[----:B------:R1:W-:Y:S04]  /*fc00*/  STL [R1+0x70], R11 ;  /* 0x0000700b01007387 */ /* 0x0003e80000100800 */
[----:B------:R1:W-:Y:S02]  /*fc10*/  STL [R1+0x7c], R3 ;  /* 0x00007c0301007387 */ /* 0x0003e40000100800 */
.L_x_307:
[----:B------:R-:W-:Y:S05]  /*fc20*/  BSYNC B1 ;  /* 0x0000000000017941 */ /* 0x000fea0003800000 */
.L_x_306:
[----:B------:R-:W-:-:S13]  /*fc30*/  LOP3.LUT P1, RZ, R2, 0xff, RZ, 0xc0, !PT ;  /* 0x000000ff02ff7812 */ /* 0x000fda000782c0ff */
[----:B------:R-:W-:Y:S05]  /*fc40*/  @P1 BRA `(.L_x_310) ;  /* 0xfffffff4000c1947 */ /* 0x000fea000383ffff */
[----:B------:R-:W-:Y:S05]  /*fc50*/  BSYNC B0 ;  /* 0x0000000000007941 */ /* 0x000fea0003800000 */
.L_x_298:
[----:B------:R-:W-:-:S03]  /*fc60*/  UMOV UR4, 0xffffffff ;  /* 0xffffffff00047882 */ /* 0x000fc60000000000 */
[----:B------:R-:W-:Y:S05]  /*fc70*/  BRA.DIV UR4, `(.L_x_311) ;  /* 0x00000006047c7947 */ /* 0x000fea000b800000 */
[----:B------:R-:W-:-:S13]  /*fc80*/  ELECT P0, URZ, PT ;  /* 0x00000000003f782f */ /* 0x000fda0003800000 */
.L_x_328:
[----:B------:R-:W-:Y:S04]  /*fc90*/  BSSY B0, `(.L_x_312) ;  /* 0x0000035000007945 */ /* 0x000fe80003800000 */
[----:B------:R-:W-:Y:S05]  /*fca0*/  @!P0 BRA `(.L_x_313) ;  /* 0x0000000000cc8947 */ /* 0x000fea0003800000 */
[----:B------:R-:W-:-:S04]  /*fcb0*/  ULOP3.LUT UR4, UR15, 0x2, URZ, 0xfc, !UPT ;  /* 0x000000020f047892 */ /* 0x000fc8000f8efc3f */
[----:B------:R-:W-:-:S06]  /*fcc0*/  UISETP.NE.AND UP0, UPT, UR4, 0x3, UPT ;  /* 0x000000030400788c */ /* 0x000fcc000bf05270 */
[----:B------:R-:W-:-:S13]  /*fcd0*/  PLOP3.LUT P0, PT, PT, PT, UP0, 0x80, 0x0 ;  /* 0x000000000000781c */ /* 0x000fda0003f0f008 */
[----:B------:R-:W-:Y:S05]  /*fce0*/  @!P0 BRA `(.L_x_314) ;  /* 0x0000000000048947 */ /* 0x000fea0003800000 */
[----:B------:R-:W-:Y:S01]  /*fcf0*/  BPT.TRAP 0x1 ;  /* 0x000000040000795c */ /* 0x000fe20000300000 */
.L_x_314:
[----:B01----:R-:W0:Y:S01]  /*fd00*/  S2R R3, SR_CgaCtaId ;  /* 0x0000000000037919 */ /* 0x003e220000008800 */
[----:B------:R-:W-:-:S04]  /*fd10*/  MOV R2, 0x400 ;  /* 0x0000040000027802 */ /* 0x000fc80000000f00 */
[----:B0-----:R-:W-:Y:S02]  /*fd20*/  LEA R3, R3, R2, 0x18 ;  /* 0x0000000203037211 */ /* 0x001fe400078ec0ff */
[----:B------:R-:W-:-:S03]  /*fd30*/  SHF.L.U32 R2, R0, 0x1f, RZ ;  /* 0x0000001f00027819 */ /* 0x000fc600000006ff */
[----:B------:R-:W-:-:S04]  /*fd40*/  VIADD R3, R3, 0x28 ;  /* 0x0000002803037836 */ /* 0x000fc80000000000 */
[C---:B------:R-:W-:Y:S02]  /*fd50*/  IMAD R7, R8.reuse, 0x8, R3 ;  /* 0x0000000808077824 */ /* 0x040fe400078e0203 */
[----:B------:R-:W-:Y:S02]  /*fd60*/  VIADD R8, R8, 0x1 ;  /* 0x0000000108087836 */ /* 0x000fe40000000000 */
[----:B------:R-:W0:Y:S03]  /*fd70*/  SYNCS.PHASECHK.TRANS64.TRYWAIT P0, [R7+URZ], R2 ;  /* 0x00000002070075a7 */ /* 0x000e26000800017f */
[----:B------:R-:W-:-:S04]  /*fd80*/  ISETP.NE.AND P1, PT, R8, 0x5, PT ;  /* 0x000000050800780c */ /* 0x000fc80003f25270 */
[----:B------:R-:W-:Y:S02]  /*fd90*/  SEL R5, RZ, 0x1, P1 ;  /* 0x00000001ff057807 */ /* 0x000fe40000800000 */
[----:B------:R-:W-:Y:S02]  /*fda0*/  SEL R8, R8, RZ, P1 ;  /* 0x000000ff08087207 */ /* 0x000fe40000800000 */
[----:B------:R-:W-:-:S03]  /*fdb0*/  LOP3.LUT R5, R0, R5, RZ, 0x3c, !PT ;  /* 0x0000000500057212 */ /* 0x000fc600078e3cff */
[----:B------:R-:W-:Y:S01]  /*fdc0*/  IMAD R9, R8, 0x8, R3 ;  /* 0x0000000808097824 */ /* 0x000fe200078e0203 */
[----:B------:R-:W-:Y:S01]  /*fdd0*/  SHF.L.U32 R4, R5, 0x1f, RZ ;  /* 0x0000001f05047819 */ /* 0x000fe200000006ff */
[----:B0-----:R-:W-:Y:S06]  /*fde0*/  @!P0 BRA `(.L_x_315) ;  /* 0x0000000400448947 */ /* 0x001fec0003800000 */
.L_x_329:
[----:B------:R-:W1:Y:S01]  /*fdf0*/  SYNCS.PHASECHK.TRANS64.TRYWAIT P0, [R9+URZ], R4 ;  /* 0x00000004090075a7 */ /* 0x000e62000800017f */
[----:B------:R-:W-:-:S05]  /*fe00*/  VIADD R0, R8, 0x1 ;  /* 0x0000000108007836 */ /* 0x000fca0000000000 */
[----:B------:R-:W-:-:S04]  /*fe10*/  ISETP.NE.AND P1, PT, R0, 0x5, PT ;  /* 0x000000050000780c */ /* 0x000fc80003f25270 */
[----:B0-----:R-:W-:Y:S02]  /*fe20*/  SEL R2, RZ, 0x1, P1 ;  /* 0x00000001ff027807 */ /* 0x001fe40000800000 */
[----:B------:R-:W-:Y:S02]  /*fe30*/  SEL R0, R0, RZ, P1 ;  /* 0x000000ff00007207 */ /* 0x000fe40000800000 */
[----:B------:R-:W-:-:S03]  /*fe40*/  LOP3.LUT R7, R5, R2, RZ, 0x3c, !PT ;  /* 0x0000000205077212 */ /* 0x000fc600078e3cff */
[----:B------:R-:W-:Y:S01]  /*fe50*/  IMAD R6, R0, 0x8, R3 ;  /* 0x0000000800067824 */ /* 0x000fe200078e0203 */
[----:B------:R-:W-:Y:S01]  /*fe60*/  SHF.L.U32 R5, R7, 0x1f, RZ ;  /* 0x0000001f07057819 */ /* 0x000fe200000006ff */
[----:B-1----:R-:W-:Y:S06]  /*fe70*/  @!P0 BRA `(.L_x_316) ;  /* 0x0000000400348947 */ /* 0x002fec0003800000 */
.L_x_330:
[----:B------:R-:W1:Y:S01]  /*fe80*/  SYNCS.PHASECHK.TRANS64.TRYWAIT P0, [R6+URZ], R5 ;  /* 0x00000005060075a7 */ /* 0x000e62000800017f */
[----:B------:R-:W-:-:S05]  /*fe90*/  VIADD R0, R0, 0x1 ;  /* 0x0000000100007836 */ /* 0x000fca0000000000 */
[----:B------:R-:W-:-:S04]  /*fea0*/  ISETP.NE.AND P1, PT, R0, 0x5, PT ;  /* 0x000000050000780c */ /* 0x000fc80003f25270 */
[----:B------:R-:W-:Y:S02]  /*feb0*/  SEL R2, RZ, 0x1, P1 ;  /* 0x00000001ff027807 */ /* 0x000fe40000800000 */
[----:B------:R-:W-:Y:S02]  /*fec0*/  SEL R0, R0, RZ, P1 ;  /* 0x000000ff00007207 */ /* 0x000fe40000800000 */
[----:B------:R-:W-:-:S03]  /*fed0*/  LOP3.LUT R7, R7, R2, RZ, 0x3c, !PT ;  /* 0x0000000207077212 */ /* 0x000fc600078e3cff */
[----:B0-----:R-:W-:Y:S01]  /*fee0*/  IMAD R9, R0, 0x8, R3 ;  /* 0x0000000800097824 */ /* 0x001fe200078e0203 */
[----:B------:R-:W-:Y:S01]  /*fef0*/  SHF.L.U32 R4, R7, 0x1f, RZ ;  /* 0x0000001f07047819 */ /* 0x000fe200000006ff */
[----:B-1----:R-:W-:Y:S06]  /*ff00*/  @!P0 BRA `(.L_x_317) ;  /* 0x0000000400248947 */ /* 0x002fec0003800000 */
.L_x_331:
[----:B------:R-:W1:Y:S01]  /*ff10*/  SYNCS.PHASECHK.TRANS64.TRYWAIT P0, [R9+URZ], R4 ;  /* 0x00000004090075a7 */ /* 0x000e62000800017f */
[----:B------:R-:W-:-:S05]  /*ff20*/  VIADD R0, R0, 0x1 ;  /* 0x0000000100007836 */ /* 0x000fca0000000000 */
[----:B------:R-:W-:-:S04]  /*ff30*/  ISETP.NE.AND P1, PT, R0, 0x5, PT ;  /* 0x000000050000780c */ /* 0x000fc80003f25270 */
[----:B------:R-:W-:Y:S02]  /*ff40*/  SEL R2, RZ, 0x1, P1 ;  /* 0x00000001ff027807 */ /* 0x000fe40000800000 */
[----:B------:R-:W-:Y:S02]  /*ff50*/  SEL R0, R0, RZ, P1 ;  /* 0x000000ff00007207 */ /* 0x000fe40000800000 */
[----:B------:R-:W-:Y:S01]  /*ff60*/  LOP3.LUT R2, R7, R2, RZ, 0x3c, !PT ;  /* 0x0000000207027212 */ /* 0x000fe200078e3cff */
[----:B-1----:R-:W-:Y:S06]  /*ff70*/  @!P0 BRA `(.L_x_318) ;  /* 0x00000004001c8947 */ /* 0x002fec0003800000 */
.L_x_332:
[----:B------:R-:W-:Y:S01]  /*ff80*/  IMAD R3, R0, 0x8, R3 ;  /* 0x0000000800037824 */ /* 0x000fe200078e0203 */
[----:B------:R-:W-:-:S07]  /*ff90*/  SHF.L.U32 R0, R2, 0x1f, RZ ;  /* 0x0000001f02007819 */ /* 0x000fce00000006ff */
.L_x_319:
[----:B--2---:R2:W3:Y:S02]  /*ffa0*/  SYNCS.PHASECHK.TRANS64.TRYWAIT P0, [R3+URZ], R0 ;  /* 0x00000000030075a7 */ /* 0x0044e4000800017f */
[----:B---3--:R-:W-:Y:S05]  /*ffb0*/  @!P0 NANOSLEEP.SYNCS 0x989680 ;  /* 0x009896800000895d */ /* 0x008fea0003900000 */
[----:B------:R-:W3:Y:S02]  /*ffc0*/  @!P0 SYNCS.PHASECHK.TRANS64 P0, [R3+URZ], R0 ;  /* 0x00000000030085a7 */ /* 0x000ee4000800007f */
[----:B---3--:R-:W-:Y:S05]  /*ffd0*/  @!P0 BRA `(.L_x_319) ;  /* 0xfffffffc00f08947 */ /* 0x008fea000383ffff */
.L_x_313:
[----:B------:R-:W-:Y:S05]  /*ffe0*/  BSYNC B0 ;  /* 0x0000000000007941 */ /* 0x000fea0003800000 */
.L_x_312:
[----:B------:R-:W-:Y:S05]  /*fff0*/  EXIT ;  /* 0x000000000000794d */ /* 0x000fea0003800000 */
.L_x_15:
[----:B--2---:R-:W-:-:S04]  /*10000*/  IMAD.U32 R3, RZ, RZ, UR18 ;  /* 0x00000012ff037e24 */ /* 0x004fc8000f8e00ff */
[----:B------:R2:W3:Y:S03]  /*10010*/  SYNCS.PHASECHK.TRANS64.TRYWAIT P0, [R3+URZ+-0x8], R0 ;  /* 0xfffff800030075a7 */ /* 0x0004e6000800017f */
[----:B---3--:R-:W-:Y:S05]  /*10020*/  @!P0 NANOSLEEP.SYNCS 0x989680 ;  /* 0x009896800000895d */ /* 0x008fea0003900000 */
[----:B------:R-:W3:Y:S02]  /*10030*/  @!P0 SYNCS.PHASECHK.TRANS64 P0, [R3+URZ+-0x8], R0 ;  /* 0xfffff800030085a7 */ /* 0x000ee4000800007f */
[----:B---3--:R-:W-:Y:S05]  /*10040*/  @!P0 BRA `(.L_x_15) ;  /* 0xfffffffc00ec8947 */ /* 0x008fea000383ffff */
[----:B------:R-:W-:Y:S05]  /*10050*/  BRA `(.L_x_320) ;  /* 0xffffff1400687947 */ /* 0x000fea000383ffff */
.L_x_20:
[----:B-1----:R-:W-:-:S04]  /*10060*/  IMAD.U32 R3, RZ, RZ, UR6 ;  /* 0x00000006ff037e24 */ /* 0x002fc8000f8e00ff */
[----:B------:R1:W2:Y:S03]  /*10070*/  SYNCS.PHASECHK.TRANS64.TRYWAIT P0, [R3+URZ], R0 ;  /* 0x00000000030075a7 */ /* 0x0002a6000800017f */
[----:B--2---:R-:W-:Y:S05]  /*10080*/  @!P0 NANOSLEEP.SYNCS 0x989680 ;  /* 0x009896800000895d */ /* 0x004fea0003900000 */
[----:B------:R-:W2:Y:S02]  /*10090*/  @!P0 SYNCS.PHASECHK.TRANS64 P0, [R3+URZ], R0 ;  /* 0x00000000030085a7 */ /* 0x000ea4000800007f */
[----:B--2---:R-:W-:Y:S05]  /*100a0*/  @!P0 BRA `(.L_x_20) ;  /* 0xfffffffc00ec8947 */ /* 0x004fea000383ffff */
[----:B------:R-:W-:Y:S05]  /*100b0*/  BRA `(.L_x_19) ;  /* 0xffffff1c00d07947 */ /* 0x000fea000383ffff */
.L_x_26:
[----:B-----5:R2:W-:Y:S02]  /*100c0*/  STL [R1+0x98], R0 ;  /* 0x0000980001007387 */ /* 0x0205e40000100800 */
[----:B--2---:R-:W-:-:S04]  /*100d0*/  IMAD.U32 R0, RZ, RZ, UR9 ;  /* 0x00000009ff007e24 */ /* 0x004fc8000f8e00ff */
[----:B------:R2:W3:Y:S03]  /*100e0*/  SYNCS.PHASECHK.TRANS64.TRYWAIT P0, [R0+URZ], R229 ;  /* 0x000000e5000075a7 */ /* 0x0004e6000800017f */
[----:B---3--:R-:W-:Y:S05]  /*100f0*/  @!P0 NANOSLEEP.SYNCS 0x989680 ;  /* 0x009896800000895d */ /* 0x008fea0003900000 */
[----:B------:R2:W3:Y:S02]  /*10100*/  @!P0 SYNCS.PHASECHK.TRANS64 P0, [R0+URZ], R229 ;  /* 0x000000e5000085a7 */ /* 0x0004e4000800007f */
[----:B--2---:R2:W5:Y:S02]  /*10110*/  LDL.LU R0, [R1+0x98] ;  /* 0x0000980001007983 */ /* 0x0045640000300800 */
[----:B--23--:R-:W-:Y:S05]  /*10120*/  @!P0 BRA `(.L_x_26) ;  /* 0xfffffffc00e48947 */ /* 0x00cfea000383ffff */
[----:B------:R-:W-:Y:S05]  /*10130*/  BRA `(.L_x_25) ;  /* 0xffffff3000687947 */ /* 0x000fea000383ffff */
.L_x_34:
[----:B-1----:R-:W-:-:S04]  /*10140*/  IMAD.U32 R25, RZ, RZ, UR18 ;  /* 0x00000012ff197e24 */ /* 0x002fc8000f8e00ff */
[----:B------:R1:W3:Y:S03]  /*10150*/  SYNCS.PHASECHK.TRANS64.TRYWAIT P0, [R25+URZ+0x8], R24 ;  /* 0x00000818190075a7 */ /* 0x0002e6000800017f */
[----:B---3--:R-:W-:Y:S05]  /*10160*/  @!P0 NANOSLEEP.SYNCS 0x989680 ;  /* 0x009896800000895d */ /* 0x008fea0003900000 */
[----:B------:R-:W3:Y:S02]  /*10170*/  @!P0 SYNCS.PHASECHK.TRANS64 P0, [R25+URZ+0x8], R24 ;  /* 0x00000818190085a7 */ /* 0x000ee4000800007f */
[----:B---3--:R-:W-:Y:S05]  /*10180*/  @!P0 BRA `(.L_x_34) ;  /* 0xfffffffc00ec8947 */ /* 0x008fea000383ffff */
[----:B------:R-:W-:Y:S05]  /*10190*/  BRA `(.L_x_321) ;  /* 0xffffff5400487947 */ /* 0x000fea000383ffff */
.L_x_299:
[----:B------:R-:W-:Y:S01]  /*101a0*/  BSSY B1, `(.L_x_322) ;  /* 0x0000006000017945 */ /* 0x000fe20003800000 */
[----:B------:R-:W-:-:S07]  /*101b0*/  IMAD.MOV.U32 R2, RZ, RZ, -0x1 ;  /* 0xffffffffff027424 */ /* 0x000fce00078e00ff */
[----:B------:R-:W-:Y:S05]  /*101c0*/  WARPSYNC.COLLECTIVE R2, `(.L_x_323) ;  /* 0x00000000020c7348 */ /* 0x000fea0003c00000 */
[----:B------:R-:W-:Y:S02]  /*101d0*/  ELECT P1, UR62, PT ;  /* 0x00000000003e782f */ /* 0x000fe40003820000 */
[----:B------:R-:W-:Y:S01]  /*101e0*/  MOV R2, UR62 ;  /* 0x0000003e00027c02 */ /* 0x000fe20008000f00 */
[----:B------:R-:W-:Y:S10]  /*101f0*/  ENDCOLLECTIVE ;  /* 0x000000000000791b */ /* 0x000ff40003800000 */
.L_x_323:
[----:B------:R-:W-:Y:S05]  /*10200*/  BSYNC B1 ;  /* 0x0000000000017941 */ /* 0x000fea0003800000 */
.L_x_322:
[----:B------:R-:W-:Y:S05]  /*10210*/  BRA `(.L_x_324) ;  /* 0xffffffec00a47947 */ /* 0x000fea000383ffff */
.L_x_302:
[----:B-1----:R1:W2:Y:S02]  /*10220*/  SYNCS.PHASECHK.TRANS64.TRYWAIT P1, [R11+URZ+0x28], R4 ;  /* 0x000028040b0075a7 */ /* 0x0022a4000802017f */
[----:B--2---:R-:W-:Y:S05]  /*10230*/  @!P1 NANOSLEEP.SYNCS 0x989680 ;  /* 0x009896800000995d */ /* 0x004fea0003900000 */
[----:B------:R-:W2:Y:S02]  /*10240*/  @!P1 SYNCS.PHASECHK.TRANS64 P1, [R11+URZ+0x28], R4 ;  /* 0x000028040b0095a7 */ /* 0x000ea4000802007f */
[----:B--2---:R-:W-:Y:S05]  /*10250*/  @!P1 BRA `(.L_x_302) ;  /* 0xfffffffc00f09947 */ /* 0x004fea000383ffff */
[----:B------:R-:W-:Y:S05]  /*10260*/  BRA `(.L_x_325) ;  /* 0xffffffec00e07947 */ /* 0x000fea000383ffff */
.L_x_311:
[----:B------:R-:W-:Y:S01]  /*10270*/  BSSY B0, `(.L_x_326) ;  /* 0x0000006000007945 */ /* 0x000fe20003800000 */
[----:B------:R-:W-:-:S07]  /*10280*/  IMAD.MOV.U32 R2, RZ, RZ, -0x1 ;  /* 0xffffffffff027424 */ /* 0x000fce00078e00ff */
[----:B01----:R-:W-:Y:S05]  /*10290*/  WARPSYNC.COLLECTIVE R2, `(.L_x_327) ;  /* 0x00000000020c7348 */ /* 0x003fea0003c00000 */
[----:B------:R-:W-:Y:S02]  /*102a0*/  ELECT P1, UR62, PT ;  /* 0x00000000003e782f */ /* 0x000fe40003820000 */
[----:B------:R-:W-:Y:S01]  /*102b0*/  MOV R2, UR62 ;  /* 0x0000003e00027c02 */ /* 0x000fe20008000f00 */
[----:B01----:R-:W-:Y:S10]  /*102c0*/  ENDCOLLECTIVE ;  /* 0x000000000000791b */ /* 0x003ff40003800000 */
.L_x_327:
[----:B------:R-:W-:Y:S05]  /*102d0*/  BSYNC B0 ;  /* 0x0000000000007941 */ /* 0x000fea0003800000 */
.L_x_326:
[----:B------:R-:W-:Y:S01]  /*102e0*/  PLOP3.LUT P0, PT, P1, PT, PT, 0x80, 0x0 ;  /* 0x000000000000781c */ /* 0x000fe20000f0f070 */
[----:B------:R-:W-:-:S12]  /*102f0*/  BRA `(.L_x_328) ;  /* 0xfffffff800647947 */ /* 0x000fd8000383ffff */
.L_x_315:
[----:B0-----:R0:W1:Y:S02]  /*10300*/  SYNCS.PHASECHK.TRANS64.TRYWAIT P0, [R7+URZ], R2 ;  /* 0x00000002070075a7 */ /* 0x001064000800017f */
[----:B-1----:R-:W-:Y:S05]  /*10310*/  @!P0 NANOSLEEP.SYNCS 0x989680 ;  /* 0x009896800000895d */ /* 0x002fea0003900000 */
[----:B------:R-:W1:Y:S02]  /*10320*/  @!P0 SYNCS.PHASECHK.TRANS64 P0, [R7+URZ], R2 ;  /* 0x00000002070085a7 */ /* 0x000e64000800007f */
[----:B-1----:R-:W-:Y:S05]  /*10330*/  @!P0 BRA `(.L_x_315) ;  /* 0xfffffffc00f08947 */ /* 0x002fea000383ffff */
[----:B------:R-:W-:Y:S05]  /*10340*/  BRA `(.L_x_329) ;  /* 0xfffffff800a87947 */ /* 0x000fea000383ffff */
.L_x_316:
[----:B0-----:R0:W1:Y:S02]  /*10350*/  SYNCS.PHASECHK.TRANS64.TRYWAIT P0, [R9+URZ], R4 ;  /* 0x00000004090075a7 */ /* 0x001064000800017f */
[----:B-1----:R-:W-:Y:S05]  /*10360*/  @!P0 NANOSLEEP.SYNCS 0x989680 ;  /* 0x009896800000895d */ /* 0x002fea0003900000 */
[----:B------:R-:W1:Y:S02]  /*10370*/  @!P0 SYNCS.PHASECHK.TRANS64 P0, [R9+URZ], R4 ;  /* 0x00000004090085a7 */ /* 0x000e64000800007f */
[----:B-1----:R-:W-:Y:S05]  /*10380*/  @!P0 BRA `(.L_x_316) ;  /* 0xfffffffc00f08947 */ /* 0x002fea000383ffff */
[----:B------:R-:W-:Y:S05]  /*10390*/  BRA `(.L_x_330) ;  /* 0xfffffff800b87947 */ /* 0x000fea000383ffff */
.L_x_317:
[----:B0-----:R0:W1:Y:S02]  /*103a0*/  SYNCS.PHASECHK.TRANS64.TRYWAIT P0, [R6+URZ], R5 ;  /* 0x00000005060075a7 */ /* 0x001064000800017f */
[----:B-1----:R-:W-:Y:S05]  /*103b0*/  @!P0 NANOSLEEP.SYNCS 0x989680 ;  /* 0x009896800000895d */ /* 0x002fea0003900000 */
[----:B------:R-:W1:Y:S02]  /*103c0*/  @!P0 SYNCS.PHASECHK.TRANS64 P0, [R6+URZ], R5 ;  /* 0x00000005060085a7 */ /* 0x000e64000800007f */
[----:B-1----:R-:W-:Y:S05]  /*103d0*/  @!P0 BRA `(.L_x_317) ;  /* 0xfffffffc00f08947 */ /* 0x002fea000383ffff */
[----:B------:R-:W-:Y:S05]  /*103e0*/  BRA `(.L_x_331) ;  /* 0xfffffff800c87947 */ /* 0x000fea000383ffff */
.L_x_318:
[----:B-1----:R1:W2:Y:S02]  /*103f0*/  SYNCS.PHASECHK.TRANS64.TRYWAIT P0, [R9+URZ], R4 ;  /* 0x00000004090075a7 */ /* 0x0022a4000800017f */
[----:B--2---:R-:W-:Y:S05]  /*10400*/  @!P0 NANOSLEEP.SYNCS 0x989680 ;  /* 0x009896800000895d */ /* 0x004fea0003900000 */
[----:B------:R-:W2:Y:S02]  /*10410*/  @!P0 SYNCS.PHASECHK.TRANS64 P0, [R9+URZ], R4 ;  /* 0x00000004090085a7 */ /* 0x000ea4000800007f */
[----:B--2---:R-:W-:Y:S05]  /*10420*/  @!P0 BRA `(.L_x_318) ;  /* 0xfffffffc00f08947 */ /* 0x004fea000383ffff */
[----:B------:R-:W-:Y:S05]  /*10430*/  BRA `(.L_x_332) ;  /* 0xfffffff800d07947 */ /* 0x000fea000383ffff */
.L_x_333:
[----:B------:R-:W-:-:S00]  /*10440*/  BRA `(.L_x_333) ;  /* 0xfffffffc00fc7947 */ /* 0x000fc0000383ffff */
[----:B------:R-:W-:-:S00]  /*10450*/  NOP ;  /* 0x0000000000007918 */ /* 0x000fc00000000000 */
        /* <DEDUP_REMOVED lines=10> */
.L_x_334:


//--------------------- .nv.shared._ZN7cutlass13device_kernelINS_4gemm6kernel13GemmUniversalIN4cute5tupleIJiiiiEEENS1_10collective13CollectiveMmaINS1_37MainloopSm90TmaGmmaWarpSpecializedFP8ILi5ENS5_IJNS4_1CILi1EEESB_SB_EEENS1_32KernelTmaWarpSpecializedPingpongEEENS5_IJNSA_ILi64EEENSA_ILi256EEENSA_ILi128EEEEEENS_12float_e5m2_tENS5_IJlSB_lEEESJ_SK_NS4_8TiledMMAINS4_8MMA_AtomIJNS4_4SM904GMMA31MMA_64x256x32_F32E5M2E5M2_SS_TNILNSO_7ScaleInE1ELSQ_1EEEEEENS4_6LayoutISC_NS5_IJNSA_ILi0EEESU_SU_EEEEENS5_IJNS4_10UnderscoreESX_SX_EEEEENS4_13SM90_TMA_LOADENS4_14ComposedLayoutINS4_7SwizzleILi3ELi4ELi3EEENS4_18smem_ptr_flag_bitsILi8EEENST_INS5_IJNSA_ILi8EEESH_EEENS5_IJSH_SB_EEEEEEEvNS4_8identityES10_S1A_vS1B_EENS_8epilogue10collective6detail29Sm90TmaWarpSpecializedAdapterINS1E_15DefaultEpilogueISJ_SK_SK_NS1D_6thread17LinearCombinationISJ_Li1EffLNS1I_9ScaleType4KindE0ELNS_15FloatRoundStyleE2ESJ_EENS1_15EpilogueDefaultEEEEEvvEEEEvNT_6ParamsE --------------------------
	.section	.nv.shared._ZN7cutlass13device_kernelINS_4gemm6kernel13GemmUniversalIN4cute5tupleIJiiiiEEENS1_10collective13CollectiveMmaINS1_37MainloopSm90TmaGmmaWarpSpecializedFP8ILi5ENS5_IJNS4_1CILi1EEESB_SB_EEENS1_32KernelTmaWarpSpecializedPingpongEEENS5_IJNSA_ILi64EEENSA_ILi256EEENSA_ILi128EEEEEENS_12float_e5m2_tENS5_IJlSB_lEEESJ_SK_NS4_8TiledMMAINS4_8MMA_AtomIJNS4_4SM904GMMA31MMA_64x256x32_F32E5M2E5M2_SS_TNILNSO_7ScaleInE1ELSQ_1EEEEEENS4_6LayoutISC_NS5_IJNSA_ILi0EEESU_SU_EEEEENS5_IJNS4_10UnderscoreESX_SX_EEEEENS4_13SM90_TMA_LOADENS4_14ComposedLayoutINS4_7SwizzleILi3ELi4ELi3EEENS4_18smem_ptr_flag_bitsILi8EEENST_INS5_IJNSA_ILi8EEESH_EEENS5_IJSH_SB_EEEEEEEvNS4_8identityES10_S1A_vS1B_EENS_8epilogue10collective6detail29Sm90TmaWarpSpecializedAdapterINS1E_15DefaultEpilogueISJ_SK_SK_NS1D_6thread17LinearCombinationISJ_Li1EffLNS1I_9ScaleType4KindE0ELNS_15FloatRoundStyleE2ESJ_EENS1_15EpilogueDefaultEEEEEvvEEEEvNT_6ParamsE,"aw",@nobits
	.sectionflags	@""
	.align	16
	.zero		1024


//--------------------- .nv.shared.reserved.0     --------------------------
	.section	.nv.shared.reserved.0,"aw",@nobits
	.weak		__nv_reservedSMEM_offset_0_alias
	.size		__nv_reservedSMEM_offset_0_alias, 0, 0
	.other		__nv_reservedSMEM_offset_0_alias,@"STO_CUDA_RESERVED_SHARED STV_DEFAULT"
__nv_reservedSMEM_offset_0_alias:
	.zero		0


//--------------------- .nv.global                --------------------------
	.section	.nv.global,"aw",@nobits
.nv.global:
	.type		_ZN40_INTERNAL_a5733d39_4_k_cu_8c60e9ba_248974cute1_E,@object
	.size		_ZN40_INTERNAL_a5733d39_4_k_cu_8c60e9ba_248974cute1_E,(_ZN40_INTERNAL_a5733d39_4_k_cu_8c60e9ba_248974cuda3std3__45__cpo6cbeginE - _ZN40_INTERNAL_a5733d39_4_k_cu_8c60e9ba_248974cute1_E)
_ZN40_INTERNAL_a5733d39_4_k_cu_8c60e9ba_248974cute1_E:
	.zero		1
	.type		_ZN40_INTERNAL_a5733d39_4_k_cu_8c60e9ba_248974cuda3std3__45__cpo6cbeginE,@object
	.size		_ZN40_INTERNAL_a5733d39_4_k_cu_8c60e9ba_248974cuda3std3__45__cpo6cbeginE,(_ZN40_INTERNAL_a5733d39_4_k_cu_8c60e9ba_248974cuda3std3__48in_placeE - _ZN40_INTERNAL_a5733d39_4_k_cu_8c60e9ba_248974cuda3std3__45__cpo6cbeginE)
_ZN40_INTERNAL_a5733d39_4_k_cu_8c60e9ba_248974cuda3std3__45__cpo6cbeginE:
	.zero		1
	.type		_ZN40_INTERNAL_a5733d39_4_k_cu_8c60e9ba_248974cuda3std3__48in_placeE,@object
	.size		_ZN40_INTERNAL_a5733d39_4_k_cu_8c60e9ba_248974cuda3std3__48in_placeE,(_ZN40_INTERNAL_a5733d39_4_k_cu_8c60e9ba_248974cuda3std6ranges3__45__cpo9iter_moveE - _ZN40_INTERNAL_a5733d39_4_k_cu_8c60e9ba_248974cuda3std3__48in_placeE)
_ZN40_INTERNAL_a5733d39_4_k_cu_8c60e9ba_248974cuda3std3__48in_placeE:
	.zero		1
	.type		_ZN40_INTERNAL_a5733d39_4_k_cu_8c60e9ba_248974cuda3std6ranges3__45__cpo9iter_moveE,@object
	.size		_ZN40_INTERNAL_a5733d39_4_k_cu_8c60e9ba_248974cuda3std6ranges3__45__cpo9iter_moveE,(_ZN40_INTERNAL_a5733d39_4_k_cu_8c60e9ba_248974cuda3std3__45__cpo5beginE - _ZN40_INTERNAL_a5733d39_4_k_cu_8c60e9ba_248974cuda3std6ranges3__45__cpo9iter_moveE)
_ZN40_INTERNAL_a5733d39_4_k_cu_8c60e9ba_248974cuda3std6ranges3__45__cpo9iter_moveE:
	.zero		1
	.type		_ZN40_INTERNAL_a5733d39_4_k_cu_8c60e9ba_248974cuda3std3__45__cpo5beginE,@object
	.size		_ZN40_INTERNAL_a5733d39_4_k_cu_8c60e9ba_248974cuda3std3__45__cpo5beginE,(_ZN40_INTERNAL_a5733d39_4_k_cu_8c60e9ba_248974cuda3std3__442_GLOBAL__N__a5733d39_4_k_cu_8c60e9ba_248976ignoreE - _ZN40_INTERNAL_a5733d39_4_k_cu_8c60e9ba_248974cuda3std3__45__cpo5beginE)
_ZN40_INTERNAL_a5733d39_4_k_cu_8c60e9ba_248974cuda3std3__45__cpo5beginE:
	.zero		1
	.type		_ZN40_INTERNAL_a5733d39_4_k_cu_8c60e9ba_248974cuda3std3__442_GLOBAL__N__a5733d39_4_k_cu_8c60e9ba_248976ignoreE,@object
	.size		_ZN40_INTERNAL_a5733d39_4_k_cu_8c60e9ba_248974cuda3std3__442_GLOBAL__N__a5733d39_4_k_cu_8c60e9ba_248976ignoreE,(_ZN40_INTERNAL_a5733d39_4_k_cu_8c60e9ba_248974cute7productE - _ZN40_INTERNAL_a5733d39_4_k_cu_8c60e9ba_248974cuda3std3__442_GLOBAL__N__a5733d39_4_k_cu_8c60e9ba_248976ignoreE)
_ZN40_INTERNAL_a5733d39_4_k_cu_8c60e9ba_248974cuda3std3__442_GLOBAL__N__a5733d39_4_k_cu_8c60e9ba_248976ignoreE:
	.zero		1
	.type		_ZN40_INTERNAL_a5733d39_4_k_cu_8c60e9ba_248974cute7productE,@object
	.size		_ZN40_INTERNAL_a5733d39_4_k_cu_8c60e9ba_248974cute7productE,(_ZN40_INTERNAL_a5733d39_4_k_cu_8c60e9ba_248974cuda3std3__45__cpo3endE - _ZN40_INTERNAL_a5733d39_4_k_cu_8c60e9ba_248974cute7productE)
_ZN40_INTERNAL_a5733d39_4_k_cu_8c60e9ba_248974cute7productE:
	.zero		1
	.type		_ZN40_INTERNAL_a5733d39_4_k_cu_8c60e9ba_248974cuda3std3__45__cpo3endE,@object
	.size		_ZN40_INTERNAL_a5733d39_4_k_cu_8c60e9ba_248974cuda3std3__45__cpo3endE,(_ZN40_INTERNAL_a5733d39_4_k_cu_8c60e9ba_248974cuda3std3__419piecewise_constructE - _ZN40_INTERNAL_a5733d39_4_k_cu_8c60e9ba_248974cuda3std3__45__cpo3endE)
_ZN40_INTERNAL_a5733d39_4_k_cu_8c60e9ba_248974cuda3std3__45__cpo3endE:
	.zero		1
	.type		_ZN40_INTERNAL_a5733d39_4_k_cu_8c60e9ba_248974cuda3std3__419piecewise_constructE,@object
	.size		_ZN40_INTERNAL_a5733d39_4_k_cu_8c60e9ba_248974cuda3std3__419piecewise_constructE,(_ZN40_INTERNAL_a5733d39_4_k_cu_8c60e9ba_248974cuda3std3__45__cpo4cendE - _ZN40_INTERNAL_a5733d39_4_k_cu_8c60e9ba_248974cuda3std3__419piecewise_constructE)
_ZN40_INTERNAL_a5733d39_4_k_cu_8c60e9ba_248974cuda3std3__419piecewise_constructE:
	.zero		1
	.type		_ZN40_INTERNAL_a5733d39_4_k_cu_8c60e9ba_248974cuda3std3__45__cpo4cendE,@object
	.size		_ZN40_INTERNAL_a5733d39_4_k_cu_8c60e9ba_248974cuda3std3__45__cpo4cendE,(_ZN40_INTERNAL_a5733d39_4_k_cu_8c60e9ba_248974cuda3std6ranges3__45__cpo4swapE - _ZN40_INTERNAL_a5733d39_4_k_cu_8c60e9ba_248974cuda3std3__45__cpo4cendE)
_ZN40_INTERNAL_a5733d39_4_k_cu_8c60e9ba_248974cuda3std3__45__cpo4cendE:
	.zero		1
	.type		_ZN40_INTERNAL_a5733d39_4_k_cu_8c60e9ba_248974cuda3std6ranges3__45__cpo4swapE,@object
	.size		_ZN40_INTERNAL_a5733d39_4_k_cu_8c60e9ba_248974cuda3std6ranges3__45__cpo4swapE,(.L_7 - _ZN40_INTERNAL_a5733d39_4_k_cu_8c60e9ba_248974cuda3std6ranges3__45__cpo4swapE)
_ZN40_INTERNAL_a5733d39_4_k_cu_8c60e9ba_248974cuda3std6ranges3__45__cpo4swapE:
	.zero		1
.L_7:


//--------------------- .nv.constant0._ZN7cutlass13device_kernelINS_4gemm6kernel13GemmUniversalIN4cute5tupleIJiiiiEEENS1_10collective13CollectiveMmaINS1_37MainloopSm90TmaGmmaWarpSpecializedFP8ILi5ENS5_IJNS4_1CILi1EEESB_SB_EEENS1_32KernelTmaWarpSpecializedPingpongEEENS5_IJNSA_ILi64EEENSA_ILi256EEENSA_ILi128EEEEEENS_12float_e5m2_tENS5_IJlSB_lEEESJ_SK_NS4_8TiledMMAINS4_8MMA_AtomIJNS4_4SM904GMMA31MMA_64x256x32_F32E5M2E5M2_SS_TNILNSO_7ScaleInE1ELSQ_1EEEEEENS4_6LayoutISC_NS5_IJNSA_ILi0EEESU_SU_EEEEENS5_IJNS4_10UnderscoreESX_SX_EEEEENS4_13SM90_TMA_LOADENS4_14ComposedLayoutINS4_7SwizzleILi3ELi4ELi3EEENS4_18smem_ptr_flag_bitsILi8EEENST_INS5_IJNSA_ILi8EEESH_EEENS5_IJSH_SB_EEEEEEEvNS4_8identityES10_S1A_vS1B_EENS_8epilogue10collective6detail29Sm90TmaWarpSpecializedAdapterINS1E_15DefaultEpilogueISJ_SK_SK_NS1D_6thread17LinearCombinationISJ_Li1EffLNS1I_9ScaleType4KindE0ELNS_15FloatRoundStyleE2ESJ_EENS1_15EpilogueDefaultEEEEEvvEEEEvNT_6ParamsE --------------------------
	.section	.nv.constant0._ZN7cutlass13device_kernelINS_4gemm6kernel13GemmUniversalIN4cute5tupleIJiiiiEEENS1_10collective13CollectiveMmaINS1_37MainloopSm90TmaGmmaWarpSpecializedFP8ILi5ENS5_IJNS4_1CILi1EEESB_SB_EEENS1_32KernelTmaWarpSpecializedPingpongEEENS5_IJNSA_ILi64EEENSA_ILi256EEENSA_ILi128EEEEEENS_12float_e5m2_tENS5_IJlSB_lEEESJ_SK_NS4_8TiledMMAINS4_8MMA_AtomIJNS4_4SM904GMMA31MMA_64x256x32_F32E5M2E5M2_SS_TNILNSO_7ScaleInE1ELSQ_1EEEEEENS4_6LayoutISC_NS5_IJNSA_ILi0EEESU_SU_EEEEENS5_IJNS4_10UnderscoreESX_SX_EEEEENS4_13SM90_TMA_LOADENS4_14ComposedLayoutINS4_7SwizzleILi3ELi4ELi3EEENS4_18smem_ptr_flag_bitsILi8EEENST_INS5_IJNSA_ILi8EEESH_EEENS5_IJSH_SB_EEEEEEEvNS4_8identityES10_S1A_vS1B_EENS_8epilogue10collective6detail29Sm90TmaWarpSpecializedAdapterINS1E_15DefaultEpilogueISJ_SK_SK_NS1D_6thread17LinearCombinationISJ_Li1EffLNS1I_9ScaleType4KindE0ELNS_15FloatRoundStyleE2ESJ_EENS1_15EpilogueDefaultEEEEEvvEEEEvNT_6ParamsE,"a",@progbits
	.sectionflags	@""
	.align	4
.nv.constant0._ZN7cutlass13device_kernelINS_4gemm6kernel13GemmUniversalIN4cute5tupleIJiiiiEEENS1_10collective13CollectiveMmaINS1_37MainloopSm90TmaGmmaWarpSpecializedFP8ILi5ENS5_IJNS4_1CILi1EEESB_SB_EEENS1_32KernelTmaWarpSpecializedPingpongEEENS5_IJNSA_ILi64EEENSA_ILi256EEENSA_ILi128EEEEEENS_12float_e5m2_tENS5_IJlSB_lEEESJ_SK_NS4_8TiledMMAINS4_8MMA_AtomIJNS4_4SM904GMMA31MMA_64x256x32_F32E5M2E5M2_SS_TNILNSO_7ScaleInE1ELSQ_1EEEEEENS4_6LayoutISC_NS5_IJNSA_ILi0EEESU_SU_EEEEENS5_IJNS4_10UnderscoreESX_SX_EEEEENS4_13SM90_TMA_LOADENS4_14ComposedLayoutINS4_7SwizzleILi3ELi4ELi3EEENS4_18smem_ptr_flag_bitsILi8EEENST_INS5_IJNSA_ILi8EEESH_EEENS5_IJSH_SB_EEEEEEEvNS4_8identityES10_S1A_vS1B_EENS_8epilogue10collective6detail29Sm90TmaWarpSpecializedAdapterINS1E_15DefaultEpilogueISJ_SK_SK_NS1D_6thread17LinearCombinationISJ_Li1EffLNS1I_9ScaleType4KindE0ELNS_15FloatRoundStyleE2ESJ_EENS1_15EpilogueDefaultEEEEEvvEEEEvNT_6ParamsE:
	.zero		1664


//--------------------- SYMBOLS --------------------------

	.type		.nv.reservedSmem.offset0,@object
	.size		.nv.reservedSmem.offset0,0x4
